// auto-generated by cutlass_sweep.gemm — config: {"arch": "sm_90", "cluster_m": 2, "cluster_n": 1, "dtype": "fp16", "dtype_b": "fp16", "layout": "nt", "stages": 0, "tile_k": 16, "tile_m": 64, "tile_n": 64}
#include "cutlass/cutlass.h"
#include "cutlass/gemm/collective/collective_builder.hpp"
#include "cutlass/gemm/device/gemm_universal_adapter.h"
#include "cutlass/gemm/kernel/gemm_universal.hpp"
#include "cutlass/epilogue/collective/collective_builder.hpp"

using ElemA = cutlass::half_t;
using ElemB = cutlass::half_t;
using ElemCD = cutlass::half_t;
using Acc  = float;
using TileShape    = cute::Shape<cute::_64, cute::_64, cute::_16>;
using ClusterShape = cute::Shape<cute::_2, cute::_1, cute::_1>;

using CollectiveEpilogue = typename cutlass::epilogue::collective::CollectiveBuilder<
    cutlass::arch::Sm90, cutlass::arch::OpClassTensorOp,
    TileShape, ClusterShape,
    cutlass::epilogue::collective::EpilogueTileAuto,
    Acc, Acc,
    ElemCD, cutlass::layout::RowMajor, 128 / cutlass::sizeof_bits<ElemCD>::value,
    ElemCD, cutlass::layout::RowMajor, 128 / cutlass::sizeof_bits<ElemCD>::value,
    cutlass::epilogue::collective::EpilogueScheduleAuto
  >::CollectiveOp;

using CollectiveMainloop = typename cutlass::gemm::collective::CollectiveBuilder<
    cutlass::arch::Sm90, cutlass::arch::OpClassTensorOp,
    ElemA, cutlass::layout::RowMajor, 128 / cutlass::sizeof_bits<ElemA>::value,
    ElemB, cutlass::layout::ColumnMajor, 128 / cutlass::sizeof_bits<ElemB>::value,
    Acc,
    TileShape, ClusterShape,
    cutlass::gemm::collective::StageCountAutoCarveout<static_cast<int>(sizeof(typename CollectiveEpilogue::SharedStorage))>,
    cutlass::gemm::collective::KernelScheduleAuto
  >::CollectiveOp;

using GemmKernel = cutlass::gemm::kernel::GemmUniversal<
    cute::Shape<int,int,int,int>,
    CollectiveMainloop,
    CollectiveEpilogue
>;
using Gemm = cutlass::gemm::device::GemmUniversalAdapter<GemmKernel>;

// Force the device kernel symbol into the cubin without needing a host main.
auto* _anchor = &cutlass::device_kernel<GemmKernel>;


// ===== COMPILED SASS (sm_90a) =====

	.target	sm_90a

	.elftype	@"ET_EXEC"


//--------------------- .note.nv.tkinfo           --------------------------
	.section	.note.nv.tkinfo,"",@"SHT_NOTE"
	.sectionflags	@"SHF_NOTE_NV_TKINFO"
	.tkinfo
        /*0018*/ 	.word	0x00000002
        /*0030*/ 	.string	""
        /*0030*/ 	.string	"ptxas"
        /*0030*/ 	.string	"Cuda compilation tools, release 13.0, V13.0.88"
        /*0030*/ 	.string	"Build cuda_13.0.r13.0/compiler.36424714_0"
        /*0030*/ 	.string	"-arch sm_90a -m 64 "



//--------------------- .note.nv.cuinfo           --------------------------
	.section	.note.nv.cuinfo,"",@"SHT_NOTE"
	.sectionflags	@"SHF_NOTE_NV_CUINFO"
        /*0018*/ 	.short	0x0002
        /*001a*/ 	.short	0x005a
        /*001c*/ 	.short	0x0082
	.zero		2


//--------------------- .nv.info                  --------------------------
	.section	.nv.info,"",@"SHT_CUDA_INFO"
	.align	4


	//----- nvinfo : EIATTR_REGCOUNT
	.align		4
        /*0000*/ 	.byte	0x04, 0x2f
        /*0002*/ 	.short	(.L_15 - .L_14)
	.align		4
.L_14:
        /*0004*/ 	.word	index@(_ZN7cutlass13device_kernelINS_4gemm6kernel13GemmUniversalIN4cute5tupleIJiiiiEEENS1_10collective13CollectiveMmaINS1_34MainloopSm90TmaGmmaWarpSpecializedILi56ENS5_IJNS4_1CILi2EEENSA_ILi1EEESC_EEENS1_32KernelTmaWarpSpecializedPingpongEEENS5_IJNSA_ILi64EEESG_NSA_ILi16EEEEEENS_6half_tENS5_IJlSC_lEEESJ_SK_NS4_8TiledMMAINS4_8MMA_AtomIJNS4_4SM904GMMA25MMA_64x64x16_F32F16F16_SSILNSO_5MajorE0ELSQ_0ELNSO_7ScaleInE1ELSR_1EEEEEENS4_6LayoutINS5_IJSC_SC_SC_EEENS5_IJNSA_ILi0EEESW_SW_EEEEENS5_IJNS4_10UnderscoreESZ_SZ_EEEEENS4_13SM90_TMA_LOADENS4_14ComposedLayoutINS4_7SwizzleILi1ELi4ELi3EEENS4_18smem_ptr_flag_bitsILi16EEENSU_INS5_IJNSA_ILi8EEESH_EEENS5_IJSH_SC_EEEEEEEvNS4_8identityENS4_23SM90_TMA_LOAD_MULTICASTES1C_vS1D_EENS_8epilogue10collective6detail29Sm90TmaWarpSpecializedAdapterINS1H_15DefaultEpilogueISJ_SK_SK_NS1G_6thread17LinearCombinationISJ_Li1EffLNS1L_9ScaleType4KindE0ELNS_15FloatRoundStyleE2ESJ_EENS1_15EpilogueDefaultEEEEEvvEEEEvNT_6ParamsE)
        /*0008*/ 	.word	0x000000a8


	//----- nvinfo : EIATTR_FRAME_SIZE
	.align		4
.L_15:
        /*000c*/ 	.byte	0x04, 0x11
        /*000e*/ 	.short	(.L_17 - .L_16)
	.align		4
.L_16:
        /*0010*/ 	.word	index@(_ZN7cutlass13device_kernelINS_4gemm6kernel13GemmUniversalIN4cute5tupleIJiiiiEEENS1_10collective13CollectiveMmaINS1_34MainloopSm90TmaGmmaWarpSpecializedILi56ENS5_IJNS4_1CILi2EEENSA_ILi1EEESC_EEENS1_32KernelTmaWarpSpecializedPingpongEEENS5_IJNSA_ILi64EEESG_NSA_ILi16EEEEEENS_6half_tENS5_IJlSC_lEEESJ_SK_NS4_8TiledMMAINS4_8MMA_AtomIJNS4_4SM904GMMA25MMA_64x64x16_F32F16F16_SSILNSO_5MajorE0ELSQ_0ELNSO_7ScaleInE1ELSR_1EEEEEENS4_6LayoutINS5_IJSC_SC_SC_EEENS5_IJNSA_ILi0EEESW_SW_EEEEENS5_IJNS4_10UnderscoreESZ_SZ_EEEEENS4_13SM90_TMA_LOADENS4_14ComposedLayoutINS4_7SwizzleILi1ELi4ELi3EEENS4_18smem_ptr_flag_bitsILi16EEENSU_INS5_IJNSA_ILi8EEESH_EEENS5_IJSH_SC_EEEEEEEvNS4_8identityENS4_23SM90_TMA_LOAD_MULTICASTES1C_vS1D_EENS_8epilogue10collective6detail29Sm90TmaWarpSpecializedAdapterINS1H_15DefaultEpilogueISJ_SK_SK_NS1G_6thread17LinearCombinationISJ_Li1EffLNS1L_9ScaleType4KindE0ELNS_15FloatRoundStyleE2ESJ_EENS1_15EpilogueDefaultEEEEEvvEEEEvNT_6ParamsE)
        /*0014*/ 	.word	0x00000008


	//----- nvinfo : EIATTR_MIN_STACK_SIZE
	.align		4
.L_17:
        /*0018*/ 	.byte	0x04, 0x12
        /*001a*/ 	.short	(.L_19 - .L_18)
	.align		4
.L_18:
        /*001c*/ 	.word	index@(_ZN7cutlass13device_kernelINS_4gemm6kernel13GemmUniversalIN4cute5tupleIJiiiiEEENS1_10collective13CollectiveMmaINS1_34MainloopSm90TmaGmmaWarpSpecializedILi56ENS5_IJNS4_1CILi2EEENSA_ILi1EEESC_EEENS1_32KernelTmaWarpSpecializedPingpongEEENS5_IJNSA_ILi64EEESG_NSA_ILi16EEEEEENS_6half_tENS5_IJlSC_lEEESJ_SK_NS4_8TiledMMAINS4_8MMA_AtomIJNS4_4SM904GMMA25MMA_64x64x16_F32F16F16_SSILNSO_5MajorE0ELSQ_0ELNSO_7ScaleInE1ELSR_1EEEEEENS4_6LayoutINS5_IJSC_SC_SC_EEENS5_IJNSA_ILi0EEESW_SW_EEEEENS5_IJNS4_10UnderscoreESZ_SZ_EEEEENS4_13SM90_TMA_LOADENS4_14ComposedLayoutINS4_7SwizzleILi1ELi4ELi3EEENS4_18smem_ptr_flag_bitsILi16EEENSU_INS5_IJNSA_ILi8EEESH_EEENS5_IJSH_SC_EEEEEEEvNS4_8identityENS4_23SM90_TMA_LOAD_MULTICASTES1C_vS1D_EENS_8epilogue10collective6detail29Sm90TmaWarpSpecializedAdapterINS1H_15DefaultEpilogueISJ_SK_SK_NS1G_6thread17LinearCombinationISJ_Li1EffLNS1L_9ScaleType4KindE0ELNS_15FloatRoundStyleE2ESJ_EENS1_15EpilogueDefaultEEEEEvvEEEEvNT_6ParamsE)
        /*0020*/ 	.word	0x00000008
.L_19:


//--------------------- .nv.compat                --------------------------
	.section	.nv.compat,"",@"SHT_CUDA_COMPAT_INFO"
	.align	4
        /*0000*/ 	.byte	0x02, 0x09, 0x01, 0x00, 0x02, 0x02, 0x04, 0x00, 0x02, 0x05, 0x05, 0x00, 0x03, 0x07, 0x01, 0x01
        /*0010*/ 	.byte	0x02, 0x03, 0x01, 0x00, 0x02, 0x06, 0x01, 0x00, 0x04, 0x0b, 0x08, 0x00, 0x00, 0x00, 0x00, 0x00
        /*0020*/ 	.byte	0x00, 0x00, 0x00, 0x00


//--------------------- .nv.info._ZN7cutlass13device_kernelINS_4gemm6kernel13GemmUniversalIN4cute5tupleIJiiiiEEENS1_10collective13CollectiveMmaINS1_34MainloopSm90TmaGmmaWarpSpecializedILi56ENS5_IJNS4_1CILi2EEENSA_ILi1EEESC_EEENS1_32KernelTmaWarpSpecializedPingpongEEENS5_IJNSA_ILi64EEESG_NSA_ILi16EEEEEENS_6half_tENS5_IJlSC_lEEESJ_SK_NS4_8TiledMMAINS4_8MMA_AtomIJNS4_4SM904GMMA25MMA_64x64x16_F32F16F16_SSILNSO_5MajorE0ELSQ_0ELNSO_7ScaleInE1ELSR_1EEEEEENS4_6LayoutINS5_IJSC_SC_SC_EEENS5_IJNSA_ILi0EEESW_SW_EEEEENS5_IJNS4_10UnderscoreESZ_SZ_EEEEENS4_13SM90_TMA_LOADENS4_14ComposedLayoutINS4_7SwizzleILi1ELi4ELi3EEENS4_18smem_ptr_flag_bitsILi16EEENSU_INS5_IJNSA_ILi8EEESH_EEENS5_IJSH_SC_EEEEEEEvNS4_8identityENS4_23SM90_TMA_LOAD_MULTICASTES1C_vS1D_EENS_8epilogue10collective6detail29Sm90TmaWarpSpecializedAdapterINS1H_15DefaultEpilogueISJ_SK_SK_NS1G_6thread17LinearCombinationISJ_Li1EffLNS1L_9ScaleType4KindE0ELNS_15FloatRoundStyleE2ESJ_EENS1_15EpilogueDefaultEEEEEvvEEEEvNT_6ParamsE --------------------------
	.section	.nv.info._ZN7cutlass13device_kernelINS_4gemm6kernel13GemmUniversalIN4cute5tupleIJiiiiEEENS1_10collective13CollectiveMmaINS1_34MainloopSm90TmaGmmaWarpSpecializedILi56ENS5_IJNS4_1CILi2EEENSA_ILi1EEESC_EEENS1_32KernelTmaWarpSpecializedPingpongEEENS5_IJNSA_ILi64EEESG_NSA_ILi16EEEEEENS_6half_tENS5_IJlSC_lEEESJ_SK_NS4_8TiledMMAINS4_8MMA_AtomIJNS4_4SM904GMMA25MMA_64x64x16_F32F16F16_SSILNSO_5MajorE0ELSQ_0ELNSO_7ScaleInE1ELSR_1EEEEEENS4_6LayoutINS5_IJSC_SC_SC_EEENS5_IJNSA_ILi0EEESW_SW_EEEEENS5_IJNS4_10UnderscoreESZ_SZ_EEEEENS4_13SM90_TMA_LOADENS4_14ComposedLayoutINS4_7SwizzleILi1ELi4ELi3EEENS4_18smem_ptr_flag_bitsILi16EEENSU_INS5_IJNSA_ILi8EEESH_EEENS5_IJSH_SC_EEEEEEEvNS4_8identityENS4_23SM90_TMA_LOAD_MULTICASTES1C_vS1D_EENS_8epilogue10collective6detail29Sm90TmaWarpSpecializedAdapterINS1H_15DefaultEpilogueISJ_SK_SK_NS1G_6thread17LinearCombinationISJ_Li1EffLNS1L_9ScaleType4KindE0ELNS_15FloatRoundStyleE2ESJ_EENS1_15EpilogueDefaultEEEEEvvEEEEvNT_6ParamsE,"",@"SHT_CUDA_INFO"
	.sectionflags	@""
	.align	4


	//----- nvinfo : EIATTR_CUDA_API_VERSION
	.align		4
        /*0000*/ 	.byte	0x04, 0x37
        /*0002*/ 	.short	(.L_21 - .L_20)
.L_20:
        /*0004*/ 	.word	0x00000082


	//----- nvinfo : EIATTR_KPARAM_INFO
	.align		4
.L_21:
        /*0008*/ 	.byte	0x04, 0x17
        /*000a*/ 	.short	(.L_23 - .L_22)
.L_22:
        /*000c*/ 	.word	0x00000000
        /*0010*/ 	.short	0x0000
        /*0012*/ 	.short	0x0070
        /*0014*/ 	.byte	0x00, 0xf0, 0x01, 0x10


	//----- nvinfo : EIATTR_SPARSE_MMA_MASK
	.align		4
.L_23:
        /*0018*/ 	.byte	0x03, 0x50
        /*001a*/ 	.short	0x0000


	//----- nvinfo : EIATTR_MAXREG_COUNT
	.align		4
        /*001c*/ 	.byte	0x03, 0x1b
        /*001e*/ 	.short	0x00a8


	//----- nvinfo : EIATTR_NUM_BARRIERS
	.align		4
        /*0020*/ 	.byte	0x02, 0x4c
        /*0022*/ 	.byte	0x01
	.zero		1


	//----- nvinfo : EIATTR_EXTERNS
	.align		4
        /*0024*/ 	.byte	0x04, 0x0f
        /*0026*/ 	.short	(.L_25 - .L_24)


	//   ....[0]....
	.align		4
.L_24:
        /*0028*/ 	.word	index@(__assertfail)


	//----- nvinfo : EIATTR_ANNOTATIONS
	.align		4
.L_25:
        /*002c*/ 	.byte	0x04, 0x55
        /*002e*/ 	.short	(.L_27 - .L_26)


	//   ....[0]....
.L_26:
        /*0030*/ 	.word	0x00000001
        /*0034*/ 	.byte	0x60, 0x14, 0x00, 0x00, 0x01, 0x00, 0x00, 0x00, 0x10, 0x1b, 0x00, 0x00, 0x01, 0x00, 0x00, 0x00
        /*0044*/ 	.byte	0x30, 0x49, 0x00, 0x00, 0x01, 0x00, 0x00, 0x00, 0x60, 0x55, 0x00, 0x00


	//----- nvinfo : EIATTR_MERCURY_ISA_VERSION
	.align		4
.L_27:
        /*0050*/ 	.byte	0x03, 0x5f
        /*0052*/ 	.short	0x0101


	//----- nvinfo : EIATTR_INT_WARP_WIDE_INSTR_OFFSETS
	.align		4
        /*0054*/ 	.byte	0x04, 0x31
        /*0056*/ 	.short	(.L_29 - .L_28)


	//   ....[0]....
.L_28:
        /*0058*/ 	.word	0x00000ba0


	//   ....[1]....
        /*005c*/ 	.word	0x00000bc0


	//   ....[2]....
        /*0060*/ 	.word	0x00000be0


	//   ....[3]....
        /*0064*/ 	.word	0x00000ca0


	//   ....[4]....
        /*0068*/ 	.word	0x00000cc0


	//   ....[5]....
        /*006c*/ 	.word	0x00000d20


	//   ....[6]....
        /*0070*/ 	.word	0x00000e30


	//   ....[7]....
        /*0074*/ 	.word	0x00000e60


	//   ....[8]....
        /*0078*/ 	.word	0x000024f0


	//----- nvinfo : EIATTR_COOP_GROUP_MASK_REGIDS
	.align		4
.L_29:
        /*007c*/ 	.byte	0x04, 0x29
        /*007e*/ 	.short	(.L_31 - .L_30)


	//   ....[0]....
.L_30:
        /*0080*/ 	.word	0xffffffff


	//   ....[1]....
        /*0084*/ 	.word	0xffffffff


	//   ....[2]....
        /*0088*/ 	.word	0xffffffff


	//   ....[3]....
        /*008c*/ 	.word	0xffffffff


	//   ....[4]....
        /*0090*/ 	.word	0xffffffff


	//   ....[5]....
        /*0094*/ 	.word	0xffffffff


	//   ....[6]....
        /*0098*/ 	.word	0xffffffff


	//----- nvinfo : EIATTR_COOP_GROUP_INSTR_OFFSETS
	.align		4
.L_31:
        /*009c*/ 	.byte	0x04, 0x28
        /*009e*/ 	.short	(.L_33 - .L_32)


	//   ....[0]....
.L_32:
        /*00a0*/ 	.word	0x00000070


	//   ....[1]....
        /*00a4*/ 	.word	0x00000080


	//   ....[2]....
        /*00a8*/ 	.word	0x00000140


	//   ....[3]....
        /*00ac*/ 	.word	0x00000980


	//   ....[4]....
        /*00b0*/ 	.word	0x000009c0


	//   ....[5]....
        /*00b4*/ 	.word	0x00000a40


	//   ....[6]....
        /*00b8*/ 	.word	0x00001010


	//----- nvinfo : EIATTR_REG_RECONFIG
	.align		4
.L_33:
        /*00bc*/ 	.byte	0x01, 0x54
	.zero		2


	//----- nvinfo : EIATTR_SYSCALL_OFFSETS
	.align		4
        /*00c0*/ 	.byte	0x04, 0x46
        /*00c2*/ 	.short	(.L_35 - .L_34)


	//   ....[0]....
.L_34:
        /*00c4*/ 	.word	0x00002000


	//----- nvinfo : EIATTR_MBARRIER_INSTR_OFFSETS
	.align		4
.L_35:
        /*00c8*/ 	.byte	0x04, 0x39
        /*00ca*/ 	.short	(.L_37 - .L_36)


	//   ....[0]....
.L_36:
        /*00cc*/ 	.word	0x00000260
        /*00d0*/ 	.word	0x000000ff
        /*00d4*/ 	.word	0x00000000
        /*00d8*/ 	.short	0x0100
        /*00da*/ 	.byte	0x08
	.zero		1


	//   ....[1]....
        /*00dc*/ 	.word	0x00000270
        /*00e0*/ 	.word	0x000000ff
        /*00e4*/ 	.word	0x000001c0
        /*00e8*/ 	.short	0x0100
        /*00ea*/ 	.byte	0x08
	.zero		1


	//   ....[2]....
        /*00ec*/ 	.word	0x00000280
        /*00f0*/ 	.word	0x000000ff
        /*00f4*/ 	.word	0x00000008
        /*00f8*/ 	.short	0x0100
        /*00fa*/ 	.byte	0x08
	.zero		1


	//   ....[3]....
        /*00fc*/ 	.word	0x00000290
        /*0100*/ 	.word	0x000000ff
        /*0104*/ 	.word	0x000001c8
        /*0108*/ 	.short	0x0100
        /*010a*/ 	.byte	0x08
	.zero		1


	//   ....[4]....
        /*010c*/ 	.word	0x000002a0
        /*0110*/ 	.word	0x000000ff
        /*0114*/ 	.word	0x00000010
        /*0118*/ 	.short	0x0100
        /*011a*/ 	.byte	0x08
	.zero		1


	//   ....[5]....
        /*011c*/ 	.word	0x000002b0
        /*0120*/ 	.word	0x000000ff
        /*0124*/ 	.word	0x000001d0
        /*0128*/ 	.short	0x0100
        /*012a*/ 	.byte	0x08
	.zero		1


	//   ....[6]....
        /*012c*/ 	.word	0x000002c0
        /*0130*/ 	.word	0x000000ff
        /*0134*/ 	.word	0x00000018
        /*0138*/ 	.short	0x0100
        /*013a*/ 	.byte	0x08
	.zero		1


	//   ....[7]....
        /*013c*/ 	.word	0x000002d0
        /*0140*/ 	.word	0x000000ff
        /*0144*/ 	.word	0x000001d8
        /*0148*/ 	.short	0x0100
        /*014a*/ 	.byte	0x08
	.zero		1


	//   ....[8]....
        /*014c*/ 	.word	0x000002e0
        /*0150*/ 	.word	0x000000ff
        /*0154*/ 	.word	0x00000020
        /*0158*/ 	.short	0x0100
        /*015a*/ 	.byte	0x08
	.zero		1


	//   ....[9]....
        /*015c*/ 	.word	0x000002f0
        /*0160*/ 	.word	0x000000ff
        /*0164*/ 	.word	0x000001e0
        /*0168*/ 	.short	0x0100
        /*016a*/ 	.byte	0x08
	.zero		1


	//   ....[10]....
        /*016c*/ 	.word	0x00000300
        /*0170*/ 	.word	0x000000ff
        /*0174*/ 	.word	0x00000028
        /*0178*/ 	.short	0x0100
        /*017a*/ 	.byte	0x08
	.zero		1


	//   ....[11]....
        /*017c*/ 	.word	0x00000310
        /*0180*/ 	.word	0x000000ff
        /*0184*/ 	.word	0x000001e8
        /*0188*/ 	.short	0x0100
        /*018a*/ 	.byte	0x08
	.zero		1


	//   ....[12]....
        /*018c*/ 	.word	0x00000320
        /*0190*/ 	.word	0x000000ff
        /*0194*/ 	.word	0x00000030
        /*0198*/ 	.short	0x0100
        /*019a*/ 	.byte	0x08
	.zero		1


	//   ....[13]....
        /*019c*/ 	.word	0x00000330
        /*01a0*/ 	.word	0x000000ff
        /*01a4*/ 	.word	0x000001f0
        /*01a8*/ 	.short	0x0100
        /*01aa*/ 	.byte	0x08
	.zero		1


	//   ....[14]....
        /*01ac*/ 	.word	0x00000340
        /*01b0*/ 	.word	0x000000ff
        /*01b4*/ 	.word	0x00000038
        /*01b8*/ 	.short	0x0100
        /*01ba*/ 	.byte	0x08
	.zero		1


	//   ....[15]....
        /*01bc*/ 	.word	0x00000350
        /*01c0*/ 	.word	0x000000ff
        /*01c4*/ 	.word	0x000001f8
        /*01c8*/ 	.short	0x0100
        /*01ca*/ 	.byte	0x08
	.zero		1


	//   ....[16]....
        /*01cc*/ 	.word	0x00000360
        /*01d0*/ 	.word	0x000000ff
        /*01d4*/ 	.word	0x00000040
        /*01d8*/ 	.short	0x0100
        /*01da*/ 	.byte	0x08
	.zero		1


	//   ....[17]....
        /*01dc*/ 	.word	0x00000370
        /*01e0*/ 	.word	0x000000ff
        /*01e4*/ 	.word	0x00000200
        /*01e8*/ 	.short	0x0100
        /*01ea*/ 	.byte	0x08
	.zero		1


	//   ....[18]....
        /*01ec*/ 	.word	0x00000380
        /*01f0*/ 	.word	0x000000ff
        /*01f4*/ 	.word	0x00000048
        /*01f8*/ 	.short	0x0100
        /*01fa*/ 	.byte	0x08
	.zero		1


	//   ....[19]....
        /*01fc*/ 	.word	0x00000390
        /*0200*/ 	.word	0x000000ff
        /*0204*/ 	.word	0x00000208
        /*0208*/ 	.short	0x0100
        /*020a*/ 	.byte	0x08
	.zero		1


	//   ....[20]....
        /*020c*/ 	.word	0x000003a0
        /*0210*/ 	.word	0x000000ff
        /*0214*/ 	.word	0x00000050
        /*0218*/ 	.short	0x0100
        /*021a*/ 	.byte	0x08
	.zero		1


	//   ....[21]....
        /*021c*/ 	.word	0x000003b0
        /*0220*/ 	.word	0x000000ff
        /*0224*/ 	.word	0x00000210
        /*0228*/ 	.short	0x0100
        /*022a*/ 	.byte	0x08
	.zero		1


	//   ....[22]....
        /*022c*/ 	.word	0x000003c0
        /*0230*/ 	.word	0x000000ff
        /*0234*/ 	.word	0x00000058
        /*0238*/ 	.short	0x0100
        /*023a*/ 	.byte	0x08
	.zero		1


	//   ....[23]....
        /*023c*/ 	.word	0x000003d0
        /*0240*/ 	.word	0x000000ff
        /*0244*/ 	.word	0x00000218
        /*0248*/ 	.short	0x0100
        /*024a*/ 	.byte	0x08
	.zero		1


	//   ....[24]....
        /*024c*/ 	.word	0x000003e0
        /*0250*/ 	.word	0x000000ff
        /*0254*/ 	.word	0x00000060
        /*0258*/ 	.short	0x0100
        /*025a*/ 	.byte	0x08
	.zero		1


	//   ....[25]....
        /*025c*/ 	.word	0x000003f0
        /*0260*/ 	.word	0x000000ff
        /*0264*/ 	.word	0x00000220
        /*0268*/ 	.short	0x0100
        /*026a*/ 	.byte	0x08
	.zero		1


	//   ....[26]....
        /*026c*/ 	.word	0x00000400
        /*0270*/ 	.word	0x000000ff
        /*0274*/ 	.word	0x00000068
        /*0278*/ 	.short	0x0100
        /*027a*/ 	.byte	0x08
	.zero		1


	//   ....[27]....
        /*027c*/ 	.word	0x00000410
        /*0280*/ 	.word	0x000000ff
        /*0284*/ 	.word	0x00000228
        /*0288*/ 	.short	0x0100
        /*028a*/ 	.byte	0x08
	.zero		1


	//   ....[28]....
        /*028c*/ 	.word	0x00000420
        /*0290*/ 	.word	0x000000ff
        /*0294*/ 	.word	0x00000070
        /*0298*/ 	.short	0x0100
        /*029a*/ 	.byte	0x08
	.zero		1


	//   ....[29]....
        /*029c*/ 	.word	0x00000430
        /*02a0*/ 	.word	0x000000ff
        /*02a4*/ 	.word	0x00000230
        /*02a8*/ 	.short	0x0100
        /*02aa*/ 	.byte	0x08
	.zero		1


	//   ....[30]....
        /*02ac*/ 	.word	0x00000440
        /*02b0*/ 	.word	0x000000ff
        /*02b4*/ 	.word	0x00000078
        /*02b8*/ 	.short	0x0100
        /*02ba*/ 	.byte	0x08
	.zero		1


	//   ....[31]....
        /*02bc*/ 	.word	0x00000450
        /*02c0*/ 	.word	0x000000ff
        /*02c4*/ 	.word	0x00000238
        /*02c8*/ 	.short	0x0100
        /*02ca*/ 	.byte	0x08
	.zero		1


	//   ....[32]....
        /*02cc*/ 	.word	0x00000460
        /*02d0*/ 	.word	0x000000ff
        /*02d4*/ 	.word	0x00000080
        /*02d8*/ 	.short	0x0100
        /*02da*/ 	.byte	0x08
	.zero		1


	//   ....[33]....
        /*02dc*/ 	.word	0x00000470
        /*02e0*/ 	.word	0x000000ff
        /*02e4*/ 	.word	0x00000240
        /*02e8*/ 	.short	0x0100
        /*02ea*/ 	.byte	0x08
	.zero		1


	//   ....[34]....
        /*02ec*/ 	.word	0x00000480
        /*02f0*/ 	.word	0x000000ff
        /*02f4*/ 	.word	0x00000088
        /*02f8*/ 	.short	0x0100
        /*02fa*/ 	.byte	0x08
	.zero		1


	//   ....[35]....
        /*02fc*/ 	.word	0x00000490
        /*0300*/ 	.word	0x000000ff
        /*0304*/ 	.word	0x00000248
        /*0308*/ 	.short	0x0100
        /*030a*/ 	.byte	0x08
	.zero		1


	//   ....[36]....
        /*030c*/ 	.word	0x000004a0
        /*0310*/ 	.word	0x000000ff
        /*0314*/ 	.word	0x00000090
        /*0318*/ 	.short	0x0100
        /*031a*/ 	.byte	0x08
	.zero		1


	//   ....[37]....
        /*031c*/ 	.word	0x000004b0
        /*0320*/ 	.word	0x000000ff
        /*0324*/ 	.word	0x00000250
        /*0328*/ 	.short	0x0100
        /*032a*/ 	.byte	0x08
	.zero		1


	//   ....[38]....
        /*032c*/ 	.word	0x000004c0
        /*0330*/ 	.word	0x000000ff
        /*0334*/ 	.word	0x00000098
        /*0338*/ 	.short	0x0100
        /*033a*/ 	.byte	0x08
	.zero		1


	//   ....[39]....
        /*033c*/ 	.word	0x000004d0
        /*0340*/ 	.word	0x000000ff
        /*0344*/ 	.word	0x00000258
        /*0348*/ 	.short	0x0100
        /*034a*/ 	.byte	0x08
	.zero		1


	//   ....[40]....
        /*034c*/ 	.word	0x000004e0
        /*0350*/ 	.word	0x000000ff
        /*0354*/ 	.word	0x000000a0
        /*0358*/ 	.short	0x0100
        /*035a*/ 	.byte	0x08
	.zero		1


	//   ....[41]....
        /*035c*/ 	.word	0x000004f0
        /*0360*/ 	.word	0x000000ff
        /*0364*/ 	.word	0x00000260
        /*0368*/ 	.short	0x0100
        /*036a*/ 	.byte	0x08
	.zero		1


	//   ....[42]....
        /*036c*/ 	.word	0x00000500
        /*0370*/ 	.word	0x000000ff
        /*0374*/ 	.word	0x000000a8
        /*0378*/ 	.short	0x0100
        /*037a*/ 	.byte	0x08
	.zero		1


	//   ....[43]....
        /*037c*/ 	.word	0x00000510
        /*0380*/ 	.word	0x000000ff
        /*0384*/ 	.word	0x00000268
        /*0388*/ 	.short	0x0100
        /*038a*/ 	.byte	0x08
	.zero		1


	//   ....[44]....
        /*038c*/ 	.word	0x00000520
        /*0390*/ 	.word	0x000000ff
        /*0394*/ 	.word	0x000000b0
        /*0398*/ 	.short	0x0100
        /*039a*/ 	.byte	0x08
	.zero		1


	//   ....[45]....
        /*039c*/ 	.word	0x00000530
        /*03a0*/ 	.word	0x000000ff
        /*03a4*/ 	.word	0x00000270
        /*03a8*/ 	.short	0x0100
        /*03aa*/ 	.byte	0x08
	.zero		1


	//   ....[46]....
        /*03ac*/ 	.word	0x00000540
        /*03b0*/ 	.word	0x000000ff
        /*03b4*/ 	.word	0x000000b8
        /*03b8*/ 	.short	0x0100
        /*03ba*/ 	.byte	0x08
	.zero		1


	//   ....[47]....
        /*03bc*/ 	.word	0x00000550
        /*03c0*/ 	.word	0x000000ff
        /*03c4*/ 	.word	0x00000278
        /*03c8*/ 	.short	0x0100
        /*03ca*/ 	.byte	0x08
	.zero		1


	//   ....[48]....
        /*03cc*/ 	.word	0x00000560
        /*03d0*/ 	.word	0x000000ff
        /*03d4*/ 	.word	0x000000c0
        /*03d8*/ 	.short	0x0100
        /*03da*/ 	.byte	0x08
	.zero		1


	//   ....[49]....
        /*03dc*/ 	.word	0x00000570
        /*03e0*/ 	.word	0x000000ff
        /*03e4*/ 	.word	0x00000280
        /*03e8*/ 	.short	0x0100
        /*03ea*/ 	.byte	0x08
	.zero		1


	//   ....[50]....
        /*03ec*/ 	.word	0x00000580
        /*03f0*/ 	.word	0x000000ff
        /*03f4*/ 	.word	0x000000c8
        /*03f8*/ 	.short	0x0100
        /*03fa*/ 	.byte	0x08
	.zero		1


	//   ....[51]....
        /*03fc*/ 	.word	0x00000590
        /*0400*/ 	.word	0x000000ff
        /*0404*/ 	.word	0x00000288
        /*0408*/ 	.short	0x0100
        /*040a*/ 	.byte	0x08
	.zero		1


	//   ....[52]....
        /*040c*/ 	.word	0x000005a0
        /*0410*/ 	.word	0x000000ff
        /*0414*/ 	.word	0x000000d0
        /*0418*/ 	.short	0x0100
        /*041a*/ 	.byte	0x08
	.zero		1


	//   ....[53]....
        /*041c*/ 	.word	0x000005b0
        /*0420*/ 	.word	0x000000ff
        /*0424*/ 	.word	0x00000290
        /*0428*/ 	.short	0x0100
        /*042a*/ 	.byte	0x08
	.zero		1


	//   ....[54]....
        /*042c*/ 	.word	0x000005c0
        /*0430*/ 	.word	0x000000ff
        /*0434*/ 	.word	0x000000d8
        /*0438*/ 	.short	0x0100
        /*043a*/ 	.byte	0x08
	.zero		1


	//   ....[55]....
        /*043c*/ 	.word	0x000005d0
        /*0440*/ 	.word	0x000000ff
        /*0444*/ 	.word	0x00000298
        /*0448*/ 	.short	0x0100
        /*044a*/ 	.byte	0x08
	.zero		1


	//   ....[56]....
        /*044c*/ 	.word	0x000005e0
        /*0450*/ 	.word	0x000000ff
        /*0454*/ 	.word	0x000000e0
        /*0458*/ 	.short	0x0100
        /*045a*/ 	.byte	0x08
	.zero		1


	//   ....[57]....
        /*045c*/ 	.word	0x000005f0
        /*0460*/ 	.word	0x000000ff
        /*0464*/ 	.word	0x000002a0
        /*0468*/ 	.short	0x0100
        /*046a*/ 	.byte	0x08
	.zero		1


	//   ....[58]....
        /*046c*/ 	.word	0x00000600
        /*0470*/ 	.word	0x000000ff
        /*0474*/ 	.word	0x000000e8
        /*0478*/ 	.short	0x0100
        /*047a*/ 	.byte	0x08
	.zero		1


	//   ....[59]....
        /*047c*/ 	.word	0x00000610
        /*0480*/ 	.word	0x000000ff
        /*0484*/ 	.word	0x000002a8
        /*0488*/ 	.short	0x0100
        /*048a*/ 	.byte	0x08
	.zero		1


	//   ....[60]....
        /*048c*/ 	.word	0x00000620
        /*0490*/ 	.word	0x000000ff
        /*0494*/ 	.word	0x000000f0
        /*0498*/ 	.short	0x0100
        /*049a*/ 	.byte	0x08
	.zero		1


	//   ....[61]....
        /*049c*/ 	.word	0x00000630
        /*04a0*/ 	.word	0x000000ff
        /*04a4*/ 	.word	0x000002b0
        /*04a8*/ 	.short	0x0100
        /*04aa*/ 	.byte	0x08
	.zero		1


	//   ....[62]....
        /*04ac*/ 	.word	0x00000640
        /*04b0*/ 	.word	0x000000ff
        /*04b4*/ 	.word	0x000000f8
        /*04b8*/ 	.short	0x0100
        /*04ba*/ 	.byte	0x08
	.zero		1


	//   ....[63]....
        /*04bc*/ 	.word	0x00000650
        /*04c0*/ 	.word	0x000000ff
        /*04c4*/ 	.word	0x000002b8
        /*04c8*/ 	.short	0x0100
        /*04ca*/ 	.byte	0x08
	.zero		1


	//   ....[64]....
        /*04cc*/ 	.word	0x00000660
        /*04d0*/ 	.word	0x000000ff
        /*04d4*/ 	.word	0x00000100
        /*04d8*/ 	.short	0x0100
        /*04da*/ 	.byte	0x08
	.zero		1


	//   ....[65]....
        /*04dc*/ 	.word	0x00000670
        /*04e0*/ 	.word	0x000000ff
        /*04e4*/ 	.word	0x000002c0
        /*04e8*/ 	.short	0x0100
        /*04ea*/ 	.byte	0x08
	.zero		1


	//   ....[66]....
        /*04ec*/ 	.word	0x00000680
        /*04f0*/ 	.word	0x000000ff
        /*04f4*/ 	.word	0x00000108
        /*04f8*/ 	.short	0x0100
        /*04fa*/ 	.byte	0x08
	.zero		1


	//   ....[67]....
        /*04fc*/ 	.word	0x00000690
        /*0500*/ 	.word	0x000000ff
        /*0504*/ 	.word	0x000002c8
        /*0508*/ 	.short	0x0100
        /*050a*/ 	.byte	0x08
	.zero		1


	//   ....[68]....
        /*050c*/ 	.word	0x000006a0
        /*0510*/ 	.word	0x000000ff
        /*0514*/ 	.word	0x00000110
        /*0518*/ 	.short	0x0100
        /*051a*/ 	.byte	0x08
	.zero		1


	//   ....[69]....
        /*051c*/ 	.word	0x000006b0
        /*0520*/ 	.word	0x000000ff
        /*0524*/ 	.word	0x000002d0
        /*0528*/ 	.short	0x0100
        /*052a*/ 	.byte	0x08
	.zero		1


	//   ....[70]....
        /*052c*/ 	.word	0x000006c0
        /*0530*/ 	.word	0x000000ff
        /*0534*/ 	.word	0x00000118
        /*0538*/ 	.short	0x0100
        /*053a*/ 	.byte	0x08
	.zero		1


	//   ....[71]....
        /*053c*/ 	.word	0x000006d0
        /*0540*/ 	.word	0x000000ff
        /*0544*/ 	.word	0x000002d8
        /*0548*/ 	.short	0x0100
        /*054a*/ 	.byte	0x08
	.zero		1


	//   ....[72]....
        /*054c*/ 	.word	0x000006e0
        /*0550*/ 	.word	0x000000ff
        /*0554*/ 	.word	0x00000120
        /*0558*/ 	.short	0x0100
        /*055a*/ 	.byte	0x08
	.zero		1


	//   ....[73]....
        /*055c*/ 	.word	0x000006f0
        /*0560*/ 	.word	0x000000ff
        /*0564*/ 	.word	0x000002e0
        /*0568*/ 	.short	0x0100
        /*056a*/ 	.byte	0x08
	.zero		1


	//   ....[74]....
        /*056c*/ 	.word	0x00000700
        /*0570*/ 	.word	0x000000ff
        /*0574*/ 	.word	0x00000128
        /*0578*/ 	.short	0x0100
        /*057a*/ 	.byte	0x08
	.zero		1


	//   ....[75]....
        /*057c*/ 	.word	0x00000710
        /*0580*/ 	.word	0x000000ff
        /*0584*/ 	.word	0x000002e8
        /*0588*/ 	.short	0x0100
        /*058a*/ 	.byte	0x08
	.zero		1


	//   ....[76]....
        /*058c*/ 	.word	0x00000720
        /*0590*/ 	.word	0x000000ff
        /*0594*/ 	.word	0x00000130
        /*0598*/ 	.short	0x0100
        /*059a*/ 	.byte	0x08
	.zero		1


	//   ....[77]....
        /*059c*/ 	.word	0x00000730
        /*05a0*/ 	.word	0x000000ff
        /*05a4*/ 	.word	0x000002f0
        /*05a8*/ 	.short	0x0100
        /*05aa*/ 	.byte	0x08
	.zero		1


	//   ....[78]....
        /*05ac*/ 	.word	0x00000740
        /*05b0*/ 	.word	0x000000ff
        /*05b4*/ 	.word	0x00000138
        /*05b8*/ 	.short	0x0100
        /*05ba*/ 	.byte	0x08
	.zero		1


	//   ....[79]....
        /*05bc*/ 	.word	0x00000750
        /*05c0*/ 	.word	0x000000ff
        /*05c4*/ 	.word	0x000002f8
        /*05c8*/ 	.short	0x0100
        /*05ca*/ 	.byte	0x08
	.zero		1


	//   ....[80]....
        /*05cc*/ 	.word	0x00000760
        /*05d0*/ 	.word	0x000000ff
        /*05d4*/ 	.word	0x00000140
        /*05d8*/ 	.short	0x0100
        /*05da*/ 	.byte	0x08
	.zero		1


	//   ....[81]....
        /*05dc*/ 	.word	0x00000770
        /*05e0*/ 	.word	0x000000ff
        /*05e4*/ 	.word	0x00000300
        /*05e8*/ 	.short	0x0100
        /*05ea*/ 	.byte	0x08
	.zero		1


	//   ....[82]....
        /*05ec*/ 	.word	0x00000780
        /*05f0*/ 	.word	0x000000ff
        /*05f4*/ 	.word	0x00000148
        /*05f8*/ 	.short	0x0100
        /*05fa*/ 	.byte	0x08
	.zero		1


	//   ....[83]....
        /*05fc*/ 	.word	0x00000790
        /*0600*/ 	.word	0x000000ff
        /*0604*/ 	.word	0x00000308
        /*0608*/ 	.short	0x0100
        /*060a*/ 	.byte	0x08
	.zero		1


	//   ....[84]....
        /*060c*/ 	.word	0x000007a0
        /*0610*/ 	.word	0x000000ff
        /*0614*/ 	.word	0x00000150
        /*0618*/ 	.short	0x0100
        /*061a*/ 	.byte	0x08
	.zero		1


	//   ....[85]....
        /*061c*/ 	.word	0x000007b0
        /*0620*/ 	.word	0x000000ff
        /*0624*/ 	.word	0x00000310
        /*0628*/ 	.short	0x0100
        /*062a*/ 	.byte	0x08
	.zero		1


	//   ....[86]....
        /*062c*/ 	.word	0x000007c0
        /*0630*/ 	.word	0x000000ff
        /*0634*/ 	.word	0x00000158
        /*0638*/ 	.short	0x0100
        /*063a*/ 	.byte	0x08
	.zero		1


	//   ....[87]....
        /*063c*/ 	.word	0x000007d0
        /*0640*/ 	.word	0x000000ff
        /*0644*/ 	.word	0x00000318
        /*0648*/ 	.short	0x0100
        /*064a*/ 	.byte	0x08
	.zero		1


	//   ....[88]....
        /*064c*/ 	.word	0x000007e0
        /*0650*/ 	.word	0x000000ff
        /*0654*/ 	.word	0x00000160
        /*0658*/ 	.short	0x0100
        /*065a*/ 	.byte	0x08
	.zero		1


	//   ....[89]....
        /*065c*/ 	.word	0x000007f0
        /*0660*/ 	.word	0x000000ff
        /*0664*/ 	.word	0x00000320
        /*0668*/ 	.short	0x0100
        /*066a*/ 	.byte	0x08
	.zero		1


	//   ....[90]....
        /*066c*/ 	.word	0x00000800
        /*0670*/ 	.word	0x000000ff
        /*0674*/ 	.word	0x00000168
        /*0678*/ 	.short	0x0100
        /*067a*/ 	.byte	0x08
	.zero		1


	//   ....[91]....
        /*067c*/ 	.word	0x00000810
        /*0680*/ 	.word	0x000000ff
        /*0684*/ 	.word	0x00000328
        /*0688*/ 	.short	0x0100
        /*068a*/ 	.byte	0x08
	.zero		1


	//   ....[92]....
        /*068c*/ 	.word	0x00000820
        /*0690*/ 	.word	0x000000ff
        /*0694*/ 	.word	0x00000170
        /*0698*/ 	.short	0x0100
        /*069a*/ 	.byte	0x08
	.zero		1


	//   ....[93]....
        /*069c*/ 	.word	0x00000830
        /*06a0*/ 	.word	0x000000ff
        /*06a4*/ 	.word	0x00000330
        /*06a8*/ 	.short	0x0100
        /*06aa*/ 	.byte	0x08
	.zero		1


	//   ....[94]....
        /*06ac*/ 	.word	0x00000840
        /*06b0*/ 	.word	0x000000ff
        /*06b4*/ 	.word	0x00000178
        /*06b8*/ 	.short	0x0100
        /*06ba*/ 	.byte	0x08
	.zero		1


	//   ....[95]....
        /*06bc*/ 	.word	0x00000850
        /*06c0*/ 	.word	0x000000ff
        /*06c4*/ 	.word	0x00000338
        /*06c8*/ 	.short	0x0100
        /*06ca*/ 	.byte	0x08
	.zero		1


	//   ....[96]....
        /*06cc*/ 	.word	0x00000860
        /*06d0*/ 	.word	0x000000ff
        /*06d4*/ 	.word	0x00000180
        /*06d8*/ 	.short	0x0100
        /*06da*/ 	.byte	0x08
	.zero		1


	//   ....[97]....
        /*06dc*/ 	.word	0x00000870
        /*06e0*/ 	.word	0x000000ff
        /*06e4*/ 	.word	0x00000340
        /*06e8*/ 	.short	0x0100
        /*06ea*/ 	.byte	0x08
	.zero		1


	//   ....[98]....
        /*06ec*/ 	.word	0x00000880
        /*06f0*/ 	.word	0x000000ff
        /*06f4*/ 	.word	0x00000188
        /*06f8*/ 	.short	0x0100
        /*06fa*/ 	.byte	0x08
	.zero		1


	//   ....[99]....
        /*06fc*/ 	.word	0x00000890
        /*0700*/ 	.word	0x000000ff
        /*0704*/ 	.word	0x00000348
        /*0708*/ 	.short	0x0100
        /*070a*/ 	.byte	0x08
	.zero		1


	//   ....[100]....
        /*070c*/ 	.word	0x000008a0
        /*0710*/ 	.word	0x000000ff
        /*0714*/ 	.word	0x00000190
        /*0718*/ 	.short	0x0100
        /*071a*/ 	.byte	0x08
	.zero		1


	//   ....[101]....
        /*071c*/ 	.word	0x000008b0
        /*0720*/ 	.word	0x000000ff
        /*0724*/ 	.word	0x00000350
        /*0728*/ 	.short	0x0100
        /*072a*/ 	.byte	0x08
	.zero		1


	//   ....[102]....
        /*072c*/ 	.word	0x000008c0
        /*0730*/ 	.word	0x000000ff
        /*0734*/ 	.word	0x00000198
        /*0738*/ 	.short	0x0100
        /*073a*/ 	.byte	0x08
	.zero		1


	//   ....[103]....
        /*073c*/ 	.word	0x000008d0
        /*0740*/ 	.word	0x000000ff
        /*0744*/ 	.word	0x00000358
        /*0748*/ 	.short	0x0100
        /*074a*/ 	.byte	0x08
	.zero		1


	//   ....[104]....
        /*074c*/ 	.word	0x000008e0
        /*0750*/ 	.word	0x000000ff
        /*0754*/ 	.word	0x000001a0
        /*0758*/ 	.short	0x0100
        /*075a*/ 	.byte	0x08
	.zero		1


	//   ....[105]....
        /*075c*/ 	.word	0x000008f0
        /*0760*/ 	.word	0x000000ff
        /*0764*/ 	.word	0x00000360
        /*0768*/ 	.short	0x0100
        /*076a*/ 	.byte	0x08
	.zero		1


	//   ....[106]....
        /*076c*/ 	.word	0x00000900
        /*0770*/ 	.word	0x000000ff
        /*0774*/ 	.word	0x000001a8
        /*0778*/ 	.short	0x0100
        /*077a*/ 	.byte	0x08
	.zero		1


	//   ....[107]....
        /*077c*/ 	.word	0x00000910
        /*0780*/ 	.word	0x000000ff
        /*0784*/ 	.word	0x00000368
        /*0788*/ 	.short	0x0100
        /*078a*/ 	.byte	0x08
	.zero		1


	//   ....[108]....
        /*078c*/ 	.word	0x00000920
        /*0790*/ 	.word	0x000000ff
        /*0794*/ 	.word	0x000001b0
        /*0798*/ 	.short	0x0100
        /*079a*/ 	.byte	0x08
	.zero		1


	//   ....[109]....
        /*079c*/ 	.word	0x00000930
        /*07a0*/ 	.word	0x000000ff
        /*07a4*/ 	.word	0x00000370
        /*07a8*/ 	.short	0x0100
        /*07aa*/ 	.byte	0x08
	.zero		1


	//   ....[110]....
        /*07ac*/ 	.word	0x00000940
        /*07b0*/ 	.word	0x000000ff
        /*07b4*/ 	.word	0x000001b8
        /*07b8*/ 	.short	0x0100
        /*07ba*/ 	.byte	0x08
	.zero		1


	//   ....[111]....
        /*07bc*/ 	.word	0x00000950
        /*07c0*/ 	.word	0x000000ff
        /*07c4*/ 	.word	0x00000378
        /*07c8*/ 	.short	0x0100
        /*07ca*/ 	.byte	0x08
	.zero		1


	//   ....[112]....
        /*07cc*/ 	.word	0x00000eb0
        /*07d0*/ 	.word	0x000000ff
        /*07d4*/ 	.word	0x000003b0
        /*07d8*/ 	.short	0x0100
        /*07da*/ 	.byte	0x08
	.zero		1


	//   ....[113]....
        /*07dc*/ 	.word	0x00000f40
        /*07e0*/ 	.word	0x000000ff
        /*07e4*/ 	.word	0x000003b8
        /*07e8*/ 	.short	0x0100
        /*07ea*/ 	.byte	0x08
	.zero		1


	//   ....[114]....
        /*07ec*/ 	.word	0x00000f90
        /*07f0*/ 	.word	0x000000ff
        /*07f4*/ 	.word	0x00000390
        /*07f8*/ 	.short	0x0100
        /*07fa*/ 	.byte	0x09
	.zero		1


	//   ....[115]....
        /*07fc*/ 	.word	0x00000fa0
        /*0800*/ 	.word	0x000000ff
        /*0804*/ 	.word	0x00000398
        /*0808*/ 	.short	0x0100
        /*080a*/ 	.byte	0x09
	.zero		1


	//   ....[116]....
        /*080c*/ 	.word	0x00000fb0
        /*0810*/ 	.word	0x000000ff
        /*0814*/ 	.word	0x000003a0
        /*0818*/ 	.short	0x0100
        /*081a*/ 	.byte	0x09
	.zero		1


	//   ....[117]....
        /*081c*/ 	.word	0x00000fc0
        /*0820*/ 	.word	0x000000ff
        /*0824*/ 	.word	0x000003a8
        /*0828*/ 	.short	0x0100
        /*082a*/ 	.byte	0x09
	.zero		1


	//   ....[118]....
        /*082c*/ 	.word	0x00001ec0
        /*0830*/ 	.word	0x000000ff
        /*0834*/ 	.word	0xfffffff8
        /*0838*/ 	.short	0x010a
        /*083a*/ 	.byte	0x2b
	.zero		1


	//   ....[119]....
        /*083c*/ 	.word	0x00002080
        /*0840*/ 	.word	0x00000003
        /*0844*/ 	.word	0x00000000
        /*0848*/ 	.short	0x010a
        /*084a*/ 	.byte	0x3f
	.zero		1


	//   ....[120]....
        /*084c*/ 	.word	0x000020c0
        /*0850*/ 	.word	0x00000003
        /*0854*/ 	.word	0x00000000
        /*0858*/ 	.short	0x010a
        /*085a*/ 	.byte	0x3f
	.zero		1


	//   ....[121]....
        /*085c*/ 	.word	0x00002250
        /*0860*/ 	.word	0x000000ff
        /*0864*/ 	.word	0x00000000
        /*0868*/ 	.short	0x010a
        /*086a*/ 	.byte	0x04
	.zero		1


	//   ....[122]....
        /*086c*/ 	.word	0x00002290
        /*0870*/ 	.word	0x000000ff
        /*0874*/ 	.word	0x00000000
        /*0878*/ 	.short	0x010a
        /*087a*/ 	.byte	0x04
	.zero		1


	//   ....[123]....
        /*087c*/ 	.word	0x00002380
        /*0880*/ 	.word	0x00000005
        /*0884*/ 	.word	0x00000000
        /*0888*/ 	.short	0x0101
        /*088a*/ 	.byte	0x3f
	.zero		1


	//   ....[124]....
        /*088c*/ 	.word	0x00002490
        /*0890*/ 	.word	0x00000003
        /*0894*/ 	.word	0x00000000
        /*0898*/ 	.short	0x0101
        /*089a*/ 	.byte	0x2f
	.zero		1


	//   ....[125]....
        /*089c*/ 	.word	0x00002590
        /*08a0*/ 	.word	0x00000003
        /*08a4*/ 	.word	0x00000000
        /*08a8*/ 	.short	0x0101
        /*08aa*/ 	.byte	0x3f
	.zero		1


	//   ....[126]....
        /*08ac*/ 	.word	0x00002610
        /*08b0*/ 	.word	0x000000ff
        /*08b4*/ 	.word	0x00000008
        /*08b8*/ 	.short	0x010a
        /*08ba*/ 	.byte	0x2b
	.zero		1


	//   ....[127]....
        /*08bc*/ 	.word	0x00004970
        /*08c0*/ 	.word	0x00000000
        /*08c4*/ 	.word	0x00000000
        /*08c8*/ 	.short	0x0101
        /*08ca*/ 	.byte	0x2f
	.zero		1


	//   ....[128]....
        /*08cc*/ 	.word	0x000052b0
        /*08d0*/ 	.word	0x0000000d
        /*08d4*/ 	.word	0x000001c0
        /*08d8*/ 	.short	0x010a
        /*08da*/ 	.byte	0x3f
	.zero		1


	//   ....[129]....
        /*08dc*/ 	.word	0x00005690
        /*08e0*/ 	.word	0x00000004
        /*08e4*/ 	.word	0x000003b8
        /*08e8*/ 	.short	0x0101
        /*08ea*/ 	.byte	0x3f
	.zero		1


	//   ....[130]....
        /*08ec*/ 	.word	0x00005dc0
        /*08f0*/ 	.word	0x00000007
        /*08f4*/ 	.word	0x00000000
        /*08f8*/ 	.short	0x010a
        /*08fa*/ 	.byte	0x3f
	.zero		1


	//   ....[131]....
        /*08fc*/ 	.word	0x00005e40
        /*0900*/ 	.word	0x00000006
        /*0904*/ 	.word	0x00000000
        /*0908*/ 	.short	0x010a
        /*090a*/ 	.byte	0x3f
	.zero		1


	//   ....[132]....
        /*090c*/ 	.word	0x00005ed0
        /*0910*/ 	.word	0x00000007
        /*0914*/ 	.word	0x00000000
        /*0918*/ 	.short	0x010a
        /*091a*/ 	.byte	0x3f
	.zero		1


	//   ....[133]....
        /*091c*/ 	.word	0x00005f60
        /*0920*/ 	.word	0x00000006
        /*0924*/ 	.word	0x00000000
        /*0928*/ 	.short	0x010a
        /*092a*/ 	.byte	0x3f
	.zero		1


	//   ....[134]....
        /*092c*/ 	.word	0x00005ff0
        /*0930*/ 	.word	0x00000007
        /*0934*/ 	.word	0x00000000
        /*0938*/ 	.short	0x010a
        /*093a*/ 	.byte	0x3f
	.zero		1


	//   ....[135]....
        /*093c*/ 	.word	0x00006080
        /*0940*/ 	.word	0x00000006
        /*0944*/ 	.word	0x00000000
        /*0948*/ 	.short	0x010a
        /*094a*/ 	.byte	0x3f
	.zero		1


	//   ....[136]....
        /*094c*/ 	.word	0x00006110
        /*0950*/ 	.word	0x00000007
        /*0954*/ 	.word	0x00000000
        /*0958*/ 	.short	0x010a
        /*095a*/ 	.byte	0x3f
	.zero		1


	//   ....[137]....
        /*095c*/ 	.word	0x000061a0
        /*0960*/ 	.word	0x00000006
        /*0964*/ 	.word	0x00000000
        /*0968*/ 	.short	0x010a
        /*096a*/ 	.byte	0x3f
	.zero		1


	//   ....[138]....
        /*096c*/ 	.word	0x00006230
        /*0970*/ 	.word	0x00000007
        /*0974*/ 	.word	0x00000000
        /*0978*/ 	.short	0x010a
        /*097a*/ 	.byte	0x3f
	.zero		1


	//   ....[139]....
        /*097c*/ 	.word	0x000062c0
        /*0980*/ 	.word	0x00000006
        /*0984*/ 	.word	0x00000000
        /*0988*/ 	.short	0x010a
        /*098a*/ 	.byte	0x3f
	.zero		1


	//   ....[140]....
        /*098c*/ 	.word	0x00006350
        /*0990*/ 	.word	0x00000007
        /*0994*/ 	.word	0x00000000
        /*0998*/ 	.short	0x010a
        /*099a*/ 	.byte	0x3f
	.zero		1


	//   ....[141]....
        /*099c*/ 	.word	0x000063e0
        /*09a0*/ 	.word	0x00000006
        /*09a4*/ 	.word	0x00000000
        /*09a8*/ 	.short	0x010a
        /*09aa*/ 	.byte	0x3f
	.zero		1


	//   ....[142]....
        /*09ac*/ 	.word	0x00006470
        /*09b0*/ 	.word	0x00000007
        /*09b4*/ 	.word	0x00000000
        /*09b8*/ 	.short	0x010a
        /*09ba*/ 	.byte	0x3f
	.zero		1


	//   ....[143]....
        /*09bc*/ 	.word	0x00006500
        /*09c0*/ 	.word	0x00000006
        /*09c4*/ 	.word	0x00000000
        /*09c8*/ 	.short	0x010a
        /*09ca*/ 	.byte	0x3f
	.zero		1


	//   ....[144]....
        /*09cc*/ 	.word	0x00006590
        /*09d0*/ 	.word	0x00000007
        /*09d4*/ 	.word	0x00000000
        /*09d8*/ 	.short	0x010a
        /*09da*/ 	.byte	0x3f
	.zero		1


	//   ....[145]....
        /*09dc*/ 	.word	0x00006620
        /*09e0*/ 	.word	0x00000006
        /*09e4*/ 	.word	0x00000000
        /*09e8*/ 	.short	0x010a
        /*09ea*/ 	.byte	0x3f
	.zero		1


	//   ....[146]....
        /*09ec*/ 	.word	0x000066b0
        /*09f0*/ 	.word	0x00000007
        /*09f4*/ 	.word	0x00000000
        /*09f8*/ 	.short	0x010a
        /*09fa*/ 	.byte	0x3f
	.zero		1


	//   ....[147]....
        /*09fc*/ 	.word	0x00006740
        /*0a00*/ 	.word	0x00000006
        /*0a04*/ 	.word	0x00000000
        /*0a08*/ 	.short	0x010a
        /*0a0a*/ 	.byte	0x3f
	.zero		1


	//   ....[148]....
        /*0a0c*/ 	.word	0x000067d0
        /*0a10*/ 	.word	0x00000007
        /*0a14*/ 	.word	0x00000000
        /*0a18*/ 	.short	0x010a
        /*0a1a*/ 	.byte	0x3f
	.zero		1


	//   ....[149]....
        /*0a1c*/ 	.word	0x00006860
        /*0a20*/ 	.word	0x00000006
        /*0a24*/ 	.word	0x00000000
        /*0a28*/ 	.short	0x010a
        /*0a2a*/ 	.byte	0x3f
	.zero		1


	//   ....[150]....
        /*0a2c*/ 	.word	0x000068f0
        /*0a30*/ 	.word	0x00000007
        /*0a34*/ 	.word	0x00000000
        /*0a38*/ 	.short	0x010a
        /*0a3a*/ 	.byte	0x3f
	.zero		1


	//   ....[151]....
        /*0a3c*/ 	.word	0x00006980
        /*0a40*/ 	.word	0x00000006
        /*0a44*/ 	.word	0x00000000
        /*0a48*/ 	.short	0x010a
        /*0a4a*/ 	.byte	0x3f
	.zero		1


	//   ....[152]....
        /*0a4c*/ 	.word	0x00006a10
        /*0a50*/ 	.word	0x00000007
        /*0a54*/ 	.word	0x00000000
        /*0a58*/ 	.short	0x010a
        /*0a5a*/ 	.byte	0x3f
	.zero		1


	//   ....[153]....
        /*0a5c*/ 	.word	0x00006aa0
        /*0a60*/ 	.word	0x00000006
        /*0a64*/ 	.word	0x00000000
        /*0a68*/ 	.short	0x010a
        /*0a6a*/ 	.byte	0x3f
	.zero		1


	//   ....[154]....
        /*0a6c*/ 	.word	0x00006b30
        /*0a70*/ 	.word	0x00000007
        /*0a74*/ 	.word	0x00000000
        /*0a78*/ 	.short	0x010a
        /*0a7a*/ 	.byte	0x3f
	.zero		1


	//   ....[155]....
        /*0a7c*/ 	.word	0x00006bc0
        /*0a80*/ 	.word	0x00000006
        /*0a84*/ 	.word	0x00000000
        /*0a88*/ 	.short	0x010a
        /*0a8a*/ 	.byte	0x3f
	.zero		1


	//   ....[156]....
        /*0a8c*/ 	.word	0x00006c50
        /*0a90*/ 	.word	0x00000007
        /*0a94*/ 	.word	0x00000000
        /*0a98*/ 	.short	0x010a
        /*0a9a*/ 	.byte	0x3f
	.zero		1


	//   ....[157]....
        /*0a9c*/ 	.word	0x00006ce0
        /*0aa0*/ 	.word	0x00000006
        /*0aa4*/ 	.word	0x00000000
        /*0aa8*/ 	.short	0x010a
        /*0aaa*/ 	.byte	0x3f
	.zero		1


	//   ....[158]....
        /*0aac*/ 	.word	0x00006d70
        /*0ab0*/ 	.word	0x00000007
        /*0ab4*/ 	.word	0x00000000
        /*0ab8*/ 	.short	0x010a
        /*0aba*/ 	.byte	0x3f
	.zero		1


	//   ....[159]....
        /*0abc*/ 	.word	0x00006e00
        /*0ac0*/ 	.word	0x00000006
        /*0ac4*/ 	.word	0x00000000
        /*0ac8*/ 	.short	0x010a
        /*0aca*/ 	.byte	0x3f
	.zero		1


	//   ....[160]....
        /*0acc*/ 	.word	0x00006e90
        /*0ad0*/ 	.word	0x00000007
        /*0ad4*/ 	.word	0x00000000
        /*0ad8*/ 	.short	0x010a
        /*0ada*/ 	.byte	0x3f
	.zero		1


	//   ....[161]....
        /*0adc*/ 	.word	0x00006f20
        /*0ae0*/ 	.word	0x00000006
        /*0ae4*/ 	.word	0x00000000
        /*0ae8*/ 	.short	0x010a
        /*0aea*/ 	.byte	0x3f
	.zero		1


	//   ....[162]....
        /*0aec*/ 	.word	0x00006fb0
        /*0af0*/ 	.word	0x00000007
        /*0af4*/ 	.word	0x00000000
        /*0af8*/ 	.short	0x010a
        /*0afa*/ 	.byte	0x3f
	.zero		1


	//   ....[163]....
        /*0afc*/ 	.word	0x00007040
        /*0b00*/ 	.word	0x00000006
        /*0b04*/ 	.word	0x00000000
        /*0b08*/ 	.short	0x010a
        /*0b0a*/ 	.byte	0x3f
	.zero		1


	//   ....[164]....
        /*0b0c*/ 	.word	0x000070d0
        /*0b10*/ 	.word	0x00000007
        /*0b14*/ 	.word	0x00000000
        /*0b18*/ 	.short	0x010a
        /*0b1a*/ 	.byte	0x3f
	.zero		1


	//   ....[165]....
        /*0b1c*/ 	.word	0x00007160
        /*0b20*/ 	.word	0x00000006
        /*0b24*/ 	.word	0x00000000
        /*0b28*/ 	.short	0x010a
        /*0b2a*/ 	.byte	0x3f
	.zero		1


	//   ....[166]....
        /*0b2c*/ 	.word	0x000071f0
        /*0b30*/ 	.word	0x00000007
        /*0b34*/ 	.word	0x00000000
        /*0b38*/ 	.short	0x010a
        /*0b3a*/ 	.byte	0x3f
	.zero		1


	//   ....[167]....
        /*0b3c*/ 	.word	0x00007280
        /*0b40*/ 	.word	0x00000006
        /*0b44*/ 	.word	0x00000000
        /*0b48*/ 	.short	0x010a
        /*0b4a*/ 	.byte	0x3f
	.zero		1


	//   ....[168]....
        /*0b4c*/ 	.word	0x00007310
        /*0b50*/ 	.word	0x00000007
        /*0b54*/ 	.word	0x00000000
        /*0b58*/ 	.short	0x010a
        /*0b5a*/ 	.byte	0x3f
	.zero		1


	//   ....[169]....
        /*0b5c*/ 	.word	0x000073a0
        /*0b60*/ 	.word	0x00000006
        /*0b64*/ 	.word	0x00000000
        /*0b68*/ 	.short	0x010a
        /*0b6a*/ 	.byte	0x3f
	.zero		1


	//   ....[170]....
        /*0b6c*/ 	.word	0x00007430
        /*0b70*/ 	.word	0x00000007
        /*0b74*/ 	.word	0x00000000
        /*0b78*/ 	.short	0x010a
        /*0b7a*/ 	.byte	0x3f
	.zero		1


	//   ....[171]....
        /*0b7c*/ 	.word	0x000074c0
        /*0b80*/ 	.word	0x00000006
        /*0b84*/ 	.word	0x00000000
        /*0b88*/ 	.short	0x010a
        /*0b8a*/ 	.byte	0x3f
	.zero		1


	//   ....[172]....
        /*0b8c*/ 	.word	0x00007550
        /*0b90*/ 	.word	0x00000007
        /*0b94*/ 	.word	0x00000000
        /*0b98*/ 	.short	0x010a
        /*0b9a*/ 	.byte	0x3f
	.zero		1


	//   ....[173]....
        /*0b9c*/ 	.word	0x000075e0
        /*0ba0*/ 	.word	0x00000006
        /*0ba4*/ 	.word	0x00000000
        /*0ba8*/ 	.short	0x010a
        /*0baa*/ 	.byte	0x3f
	.zero		1


	//   ....[174]....
        /*0bac*/ 	.word	0x00007670
        /*0bb0*/ 	.word	0x00000007
        /*0bb4*/ 	.word	0x00000000
        /*0bb8*/ 	.short	0x010a
        /*0bba*/ 	.byte	0x3f
	.zero		1


	//   ....[175]....
        /*0bbc*/ 	.word	0x00007700
        /*0bc0*/ 	.word	0x00000006
        /*0bc4*/ 	.word	0x00000000
        /*0bc8*/ 	.short	0x010a
        /*0bca*/ 	.byte	0x3f
	.zero		1


	//   ....[176]....
        /*0bcc*/ 	.word	0x00007790
        /*0bd0*/ 	.word	0x00000007
        /*0bd4*/ 	.word	0x00000000
        /*0bd8*/ 	.short	0x010a
        /*0bda*/ 	.byte	0x3f
	.zero		1


	//   ....[177]....
        /*0bdc*/ 	.word	0x00007820
        /*0be0*/ 	.word	0x00000006
        /*0be4*/ 	.word	0x00000000
        /*0be8*/ 	.short	0x010a
        /*0bea*/ 	.byte	0x3f
	.zero		1


	//   ....[178]....
        /*0bec*/ 	.word	0x000078b0
        /*0bf0*/ 	.word	0x00000007
        /*0bf4*/ 	.word	0x00000000
        /*0bf8*/ 	.short	0x010a
        /*0bfa*/ 	.byte	0x3f
	.zero		1


	//   ....[179]....
        /*0bfc*/ 	.word	0x00007940
        /*0c00*/ 	.word	0x00000006
        /*0c04*/ 	.word	0x00000000
        /*0c08*/ 	.short	0x010a
        /*0c0a*/ 	.byte	0x3f
	.zero		1


	//   ....[180]....
        /*0c0c*/ 	.word	0x000079d0
        /*0c10*/ 	.word	0x00000007
        /*0c14*/ 	.word	0x00000000
        /*0c18*/ 	.short	0x010a
        /*0c1a*/ 	.byte	0x3f
	.zero		1


	//   ....[181]....
        /*0c1c*/ 	.word	0x00007a60
        /*0c20*/ 	.word	0x00000006
        /*0c24*/ 	.word	0x00000000
        /*0c28*/ 	.short	0x010a
        /*0c2a*/ 	.byte	0x3f
	.zero		1


	//   ....[182]....
        /*0c2c*/ 	.word	0x00007af0
        /*0c30*/ 	.word	0x00000007
        /*0c34*/ 	.word	0x00000000
        /*0c38*/ 	.short	0x010a
        /*0c3a*/ 	.byte	0x3f
	.zero		1


	//   ....[183]....
        /*0c3c*/ 	.word	0x00007b80
        /*0c40*/ 	.word	0x00000006
        /*0c44*/ 	.word	0x00000000
        /*0c48*/ 	.short	0x010a
        /*0c4a*/ 	.byte	0x3f
	.zero		1


	//   ....[184]....
        /*0c4c*/ 	.word	0x00007c10
        /*0c50*/ 	.word	0x00000007
        /*0c54*/ 	.word	0x00000000
        /*0c58*/ 	.short	0x010a
        /*0c5a*/ 	.byte	0x3f
	.zero		1


	//   ....[185]....
        /*0c5c*/ 	.word	0x00007ca0
        /*0c60*/ 	.word	0x00000005
        /*0c64*/ 	.word	0x00000000
        /*0c68*/ 	.short	0x010a
        /*0c6a*/ 	.byte	0x3f
	.zero		1


	//   ....[186]....
        /*0c6c*/ 	.word	0x00007d10
        /*0c70*/ 	.word	0x00000003
        /*0c74*/ 	.word	0xfffffff8
        /*0c78*/ 	.short	0x010a
        /*0c7a*/ 	.byte	0x3f
	.zero		1


	//   ....[187]....
        /*0c7c*/ 	.word	0x00007d60
        /*0c80*/ 	.word	0x00000003
        /*0c84*/ 	.word	0x00000000
        /*0c88*/ 	.short	0x010a
        /*0c8a*/ 	.byte	0x3f
	.zero		1


	//   ....[188]....
        /*0c8c*/ 	.word	0x00007dc0
        /*0c90*/ 	.word	0x00000005
        /*0c94*/ 	.word	0x00000000
        /*0c98*/ 	.short	0x010a
        /*0c9a*/ 	.byte	0x3f
	.zero		1


	//   ....[189]....
        /*0c9c*/ 	.word	0x00007e20
        /*0ca0*/ 	.word	0x00000003
        /*0ca4*/ 	.word	0x00000008
        /*0ca8*/ 	.short	0x010a
        /*0caa*/ 	.byte	0x3f
	.zero		1


	//   ....[190]....
        /*0cac*/ 	.word	0x00007ef0
        /*0cb0*/ 	.word	0x0000000d
        /*0cb4*/ 	.word	0x000001c0
        /*0cb8*/ 	.short	0x010a
        /*0cba*/ 	.byte	0x3f
	.zero		1


	//   ....[191]....
        /*0cbc*/ 	.word	0x00007fc0
        /*0cc0*/ 	.word	0x00000007
        /*0cc4*/ 	.word	0x00000000
        /*0cc8*/ 	.short	0x010a
        /*0cca*/ 	.byte	0x3f
	.zero		1


	//   ....[192]....
        /*0ccc*/ 	.word	0x00008010
        /*0cd0*/ 	.word	0x00000006
        /*0cd4*/ 	.word	0x00000000
        /*0cd8*/ 	.short	0x010a
        /*0cda*/ 	.byte	0x3f
	.zero		1


	//   ....[193]....
        /*0cdc*/ 	.word	0x00008060
        /*0ce0*/ 	.word	0x00000007
        /*0ce4*/ 	.word	0x00000000
        /*0ce8*/ 	.short	0x010a
        /*0cea*/ 	.byte	0x3f
	.zero		1


	//   ....[194]....
        /*0cec*/ 	.word	0x000080b0
        /*0cf0*/ 	.word	0x00000006
        /*0cf4*/ 	.word	0x00000000
        /*0cf8*/ 	.short	0x010a
        /*0cfa*/ 	.byte	0x3f
	.zero		1


	//   ....[195]....
        /*0cfc*/ 	.word	0x00008100
        /*0d00*/ 	.word	0x00000007
        /*0d04*/ 	.word	0x00000000
        /*0d08*/ 	.short	0x010a
        /*0d0a*/ 	.byte	0x3f
	.zero		1


	//   ....[196]....
        /*0d0c*/ 	.word	0x00008150
        /*0d10*/ 	.word	0x00000006
        /*0d14*/ 	.word	0x00000000
        /*0d18*/ 	.short	0x010a
        /*0d1a*/ 	.byte	0x3f
	.zero		1


	//   ....[197]....
        /*0d1c*/ 	.word	0x000081a0
        /*0d20*/ 	.word	0x00000007
        /*0d24*/ 	.word	0x00000000
        /*0d28*/ 	.short	0x010a
        /*0d2a*/ 	.byte	0x3f
	.zero		1


	//   ....[198]....
        /*0d2c*/ 	.word	0x000081f0
        /*0d30*/ 	.word	0x00000006
        /*0d34*/ 	.word	0x00000000
        /*0d38*/ 	.short	0x010a
        /*0d3a*/ 	.byte	0x3f
	.zero		1


	//   ....[199]....
        /*0d3c*/ 	.word	0x00008240
        /*0d40*/ 	.word	0x00000007
        /*0d44*/ 	.word	0x00000000
        /*0d48*/ 	.short	0x010a
        /*0d4a*/ 	.byte	0x3f
	.zero		1


	//   ....[200]....
        /*0d4c*/ 	.word	0x00008290
        /*0d50*/ 	.word	0x00000006
        /*0d54*/ 	.word	0x00000000
        /*0d58*/ 	.short	0x010a
        /*0d5a*/ 	.byte	0x3f
	.zero		1


	//   ....[201]....
        /*0d5c*/ 	.word	0x000082e0
        /*0d60*/ 	.word	0x00000007
        /*0d64*/ 	.word	0x00000000
        /*0d68*/ 	.short	0x010a
        /*0d6a*/ 	.byte	0x3f
	.zero		1


	//   ....[202]....
        /*0d6c*/ 	.word	0x00008330
        /*0d70*/ 	.word	0x00000006
        /*0d74*/ 	.word	0x00000000
        /*0d78*/ 	.short	0x010a
        /*0d7a*/ 	.byte	0x3f
	.zero		1


	//   ....[203]....
        /*0d7c*/ 	.word	0x00008380
        /*0d80*/ 	.word	0x00000007
        /*0d84*/ 	.word	0x00000000
        /*0d88*/ 	.short	0x010a
        /*0d8a*/ 	.byte	0x3f
	.zero		1


	//   ....[204]....
        /*0d8c*/ 	.word	0x000083d0
        /*0d90*/ 	.word	0x00000006
        /*0d94*/ 	.word	0x00000000
        /*0d98*/ 	.short	0x010a
        /*0d9a*/ 	.byte	0x3f
	.zero		1


	//   ....[205]....
        /*0d9c*/ 	.word	0x00008420
        /*0da0*/ 	.word	0x00000007
        /*0da4*/ 	.word	0x00000000
        /*0da8*/ 	.short	0x010a
        /*0daa*/ 	.byte	0x3f
	.zero		1


	//   ....[206]....
        /*0dac*/ 	.word	0x00008470
        /*0db0*/ 	.word	0x00000006
        /*0db4*/ 	.word	0x00000000
        /*0db8*/ 	.short	0x010a
        /*0dba*/ 	.byte	0x3f
	.zero		1


	//   ....[207]....
        /*0dbc*/ 	.word	0x000084c0
        /*0dc0*/ 	.word	0x00000007
        /*0dc4*/ 	.word	0x00000000
        /*0dc8*/ 	.short	0x010a
        /*0dca*/ 	.byte	0x3f
	.zero		1


	//   ....[208]....
        /*0dcc*/ 	.word	0x00008510
        /*0dd0*/ 	.word	0x00000006
        /*0dd4*/ 	.word	0x00000000
        /*0dd8*/ 	.short	0x010a
        /*0dda*/ 	.byte	0x3f
	.zero		1


	//   ....[209]....
        /*0ddc*/ 	.word	0x00008560
        /*0de0*/ 	.word	0x00000007
        /*0de4*/ 	.word	0x00000000
        /*0de8*/ 	.short	0x010a
        /*0dea*/ 	.byte	0x3f
	.zero		1


	//   ....[210]....
        /*0dec*/ 	.word	0x000085b0
        /*0df0*/ 	.word	0x00000006
        /*0df4*/ 	.word	0x00000000
        /*0df8*/ 	.short	0x010a
        /*0dfa*/ 	.byte	0x3f
	.zero		1


	//   ....[211]....
        /*0dfc*/ 	.word	0x00008600
        /*0e00*/ 	.word	0x00000007
        /*0e04*/ 	.word	0x00000000
        /*0e08*/ 	.short	0x010a
        /*0e0a*/ 	.byte	0x3f
	.zero		1


	//   ....[212]....
        /*0e0c*/ 	.word	0x00008650
        /*0e10*/ 	.word	0x00000006
        /*0e14*/ 	.word	0x00000000
        /*0e18*/ 	.short	0x010a
        /*0e1a*/ 	.byte	0x3f
	.zero		1


	//   ....[213]....
        /*0e1c*/ 	.word	0x000086a0
        /*0e20*/ 	.word	0x00000007
        /*0e24*/ 	.word	0x00000000
        /*0e28*/ 	.short	0x010a
        /*0e2a*/ 	.byte	0x3f
	.zero		1


	//   ....[214]....
        /*0e2c*/ 	.word	0x000086f0
        /*0e30*/ 	.word	0x00000006
        /*0e34*/ 	.word	0x00000000
        /*0e38*/ 	.short	0x010a
        /*0e3a*/ 	.byte	0x3f
	.zero		1


	//   ....[215]....
        /*0e3c*/ 	.word	0x00008740
        /*0e40*/ 	.word	0x00000007
        /*0e44*/ 	.word	0x00000000
        /*0e48*/ 	.short	0x010a
        /*0e4a*/ 	.byte	0x3f
	.zero		1


	//   ....[216]....
        /*0e4c*/ 	.word	0x00008790
        /*0e50*/ 	.word	0x00000006
        /*0e54*/ 	.word	0x00000000
        /*0e58*/ 	.short	0x010a
        /*0e5a*/ 	.byte	0x3f
	.zero		1


	//   ....[217]....
        /*0e5c*/ 	.word	0x000087e0
        /*0e60*/ 	.word	0x00000007
        /*0e64*/ 	.word	0x00000000
        /*0e68*/ 	.short	0x010a
        /*0e6a*/ 	.byte	0x3f
	.zero		1


	//   ....[218]....
        /*0e6c*/ 	.word	0x00008830
        /*0e70*/ 	.word	0x00000006
        /*0e74*/ 	.word	0x00000000
        /*0e78*/ 	.short	0x010a
        /*0e7a*/ 	.byte	0x3f
	.zero		1


	//   ....[219]....
        /*0e7c*/ 	.word	0x00008880
        /*0e80*/ 	.word	0x00000007
        /*0e84*/ 	.word	0x00000000
        /*0e88*/ 	.short	0x010a
        /*0e8a*/ 	.byte	0x3f
	.zero		1


	//   ....[220]....
        /*0e8c*/ 	.word	0x000088d0
        /*0e90*/ 	.word	0x00000006
        /*0e94*/ 	.word	0x00000000
        /*0e98*/ 	.short	0x010a
        /*0e9a*/ 	.byte	0x3f
	.zero		1


	//   ....[221]....
        /*0e9c*/ 	.word	0x00008920
        /*0ea0*/ 	.word	0x00000007
        /*0ea4*/ 	.word	0x00000000
        /*0ea8*/ 	.short	0x010a
        /*0eaa*/ 	.byte	0x3f
	.zero		1


	//   ....[222]....
        /*0eac*/ 	.word	0x00008970
        /*0eb0*/ 	.word	0x00000006
        /*0eb4*/ 	.word	0x00000000
        /*0eb8*/ 	.short	0x010a
        /*0eba*/ 	.byte	0x3f
	.zero		1


	//   ....[223]....
        /*0ebc*/ 	.word	0x000089c0
        /*0ec0*/ 	.word	0x00000007
        /*0ec4*/ 	.word	0x00000000
        /*0ec8*/ 	.short	0x010a
        /*0eca*/ 	.byte	0x3f
	.zero		1


	//   ....[224]....
        /*0ecc*/ 	.word	0x00008a10
        /*0ed0*/ 	.word	0x00000006
        /*0ed4*/ 	.word	0x00000000
        /*0ed8*/ 	.short	0x010a
        /*0eda*/ 	.byte	0x3f
	.zero		1


	//   ....[225]....
        /*0edc*/ 	.word	0x00008a60
        /*0ee0*/ 	.word	0x00000007
        /*0ee4*/ 	.word	0x00000000
        /*0ee8*/ 	.short	0x010a
        /*0eea*/ 	.byte	0x3f
	.zero		1


	//   ....[226]....
        /*0eec*/ 	.word	0x00008ab0
        /*0ef0*/ 	.word	0x00000006
        /*0ef4*/ 	.word	0x00000000
        /*0ef8*/ 	.short	0x010a
        /*0efa*/ 	.byte	0x3f
	.zero		1


	//   ....[227]....
        /*0efc*/ 	.word	0x00008b00
        /*0f00*/ 	.word	0x00000007
        /*0f04*/ 	.word	0x00000000
        /*0f08*/ 	.short	0x010a
        /*0f0a*/ 	.byte	0x3f
	.zero		1


	//   ....[228]....
        /*0f0c*/ 	.word	0x00008b50
        /*0f10*/ 	.word	0x00000006
        /*0f14*/ 	.word	0x00000000
        /*0f18*/ 	.short	0x010a
        /*0f1a*/ 	.byte	0x3f
	.zero		1


	//   ....[229]....
        /*0f1c*/ 	.word	0x00008ba0
        /*0f20*/ 	.word	0x00000007
        /*0f24*/ 	.word	0x00000000
        /*0f28*/ 	.short	0x010a
        /*0f2a*/ 	.byte	0x3f
	.zero		1


	//   ....[230]....
        /*0f2c*/ 	.word	0x00008bf0
        /*0f30*/ 	.word	0x00000006
        /*0f34*/ 	.word	0x00000000
        /*0f38*/ 	.short	0x010a
        /*0f3a*/ 	.byte	0x3f
	.zero		1


	//   ....[231]....
        /*0f3c*/ 	.word	0x00008c40
        /*0f40*/ 	.word	0x00000007
        /*0f44*/ 	.word	0x00000000
        /*0f48*/ 	.short	0x010a
        /*0f4a*/ 	.byte	0x3f
	.zero		1


	//   ....[232]....
        /*0f4c*/ 	.word	0x00008c90
        /*0f50*/ 	.word	0x00000006
        /*0f54*/ 	.word	0x00000000
        /*0f58*/ 	.short	0x010a
        /*0f5a*/ 	.byte	0x3f
	.zero		1


	//   ....[233]....
        /*0f5c*/ 	.word	0x00008ce0
        /*0f60*/ 	.word	0x00000007
        /*0f64*/ 	.word	0x00000000
        /*0f68*/ 	.short	0x010a
        /*0f6a*/ 	.byte	0x3f
	.zero		1


	//   ....[234]....
        /*0f6c*/ 	.word	0x00008d30
        /*0f70*/ 	.word	0x00000006
        /*0f74*/ 	.word	0x00000000
        /*0f78*/ 	.short	0x010a
        /*0f7a*/ 	.byte	0x3f
	.zero		1


	//   ....[235]....
        /*0f7c*/ 	.word	0x00008d80
        /*0f80*/ 	.word	0x00000007
        /*0f84*/ 	.word	0x00000000
        /*0f88*/ 	.short	0x010a
        /*0f8a*/ 	.byte	0x3f
	.zero		1


	//   ....[236]....
        /*0f8c*/ 	.word	0x00008dd0
        /*0f90*/ 	.word	0x00000006
        /*0f94*/ 	.word	0x00000000
        /*0f98*/ 	.short	0x010a
        /*0f9a*/ 	.byte	0x3f
	.zero		1


	//   ....[237]....
        /*0f9c*/ 	.word	0x00008e20
        /*0fa0*/ 	.word	0x00000007
        /*0fa4*/ 	.word	0x00000000
        /*0fa8*/ 	.short	0x010a
        /*0faa*/ 	.byte	0x3f
	.zero		1


	//   ....[238]....
        /*0fac*/ 	.word	0x00008e70
        /*0fb0*/ 	.word	0x00000006
        /*0fb4*/ 	.word	0x00000000
        /*0fb8*/ 	.short	0x010a
        /*0fba*/ 	.byte	0x3f
	.zero		1


	//   ....[239]....
        /*0fbc*/ 	.word	0x00008ec0
        /*0fc0*/ 	.word	0x00000007
        /*0fc4*/ 	.word	0x00000000
        /*0fc8*/ 	.short	0x010a
        /*0fca*/ 	.byte	0x3f
	.zero		1


	//   ....[240]....
        /*0fcc*/ 	.word	0x00008f10
        /*0fd0*/ 	.word	0x00000006
        /*0fd4*/ 	.word	0x00000000
        /*0fd8*/ 	.short	0x010a
        /*0fda*/ 	.byte	0x3f
	.zero		1


	//   ....[241]....
        /*0fdc*/ 	.word	0x00008f60
        /*0fe0*/ 	.word	0x00000007
        /*0fe4*/ 	.word	0x00000000
        /*0fe8*/ 	.short	0x010a
        /*0fea*/ 	.byte	0x3f
	.zero		1


	//   ....[242]....
        /*0fec*/ 	.word	0x00008fb0
        /*0ff0*/ 	.word	0x00000006
        /*0ff4*/ 	.word	0x00000000
        /*0ff8*/ 	.short	0x010a
        /*0ffa*/ 	.byte	0x3f
	.zero		1


	//   ....[243]....
        /*0ffc*/ 	.word	0x00009000
        /*1000*/ 	.word	0x00000007
        /*1004*/ 	.word	0x00000000
        /*1008*/ 	.short	0x010a
        /*100a*/ 	.byte	0x3f
	.zero		1


	//   ....[244]....
        /*100c*/ 	.word	0x00009050
        /*1010*/ 	.word	0x00000006
        /*1014*/ 	.word	0x00000000
        /*1018*/ 	.short	0x010a
        /*101a*/ 	.byte	0x3f
	.zero		1


	//   ....[245]....
        /*101c*/ 	.word	0x000090a0
        /*1020*/ 	.word	0x00000007
        /*1024*/ 	.word	0x00000000
        /*1028*/ 	.short	0x010a
        /*102a*/ 	.byte	0x3f
	.zero		1


	//----- nvinfo : EIATTR_NUM_MBARRIERS
	.align		4
.L_37:
        /*102c*/ 	.byte	0x03, 0x38
        /*102e*/ 	.short	0x0076


	//----- nvinfo : EIATTR_EXIT_INSTR_OFFSETS
	.align		4
        /*1030*/ 	.byte	0x04, 0x1c
        /*1032*/ 	.short	(.L_39 - .L_38)


	//   ....[0]....
.L_38:
        /*1034*/ 	.word	0x00001aa0


	//   ....[1]....
        /*1038*/ 	.word	0x00001b00


	//   ....[2]....
        /*103c*/ 	.word	0x00004f90


	//   ....[3]....
        /*1040*/ 	.word	0x00004fc0


	//   ....[4]....
        /*1044*/ 	.word	0x00007cf0


	//----- nvinfo : EIATTR_MAX_THREADS
	.align		4
.L_39:
        /*1048*/ 	.byte	0x04, 0x05
        /*104a*/ 	.short	(.L_41 - .L_40)
.L_40:
        /*104c*/ 	.word	0x00000180
        /*1050*/ 	.word	0x00000001
        /*1054*/ 	.word	0x00000001


	//----- nvinfo : EIATTR_CRS_STACK_SIZE
	.align		4
.L_41:
        /*1058*/ 	.byte	0x04, 0x1e
        /*105a*/ 	.short	(.L_43 - .L_42)
.L_42:
        /*105c*/ 	.word	0x00000000


	//----- nvinfo : EIATTR_CBANK_PARAM_SIZE
	.align		4
.L_43:
        /*1060*/ 	.byte	0x03, 0x19
        /*1062*/ 	.short	0x0470


	//----- nvinfo : EIATTR_PARAM_CBANK
	.align		4
        /*1064*/ 	.byte	0x04, 0x0a
        /*1066*/ 	.short	(.L_45 - .L_44)
	.align		4
.L_44:
        /*1068*/ 	.word	index@(.nv.constant0._ZN7cutlass13device_kernelINS_4gemm6kernel13GemmUniversalIN4cute5tupleIJiiiiEEENS1_10collective13CollectiveMmaINS1_34MainloopSm90TmaGmmaWarpSpecializedILi56ENS5_IJNS4_1CILi2EEENSA_ILi1EEESC_EEENS1_32KernelTmaWarpSpecializedPingpongEEENS5_IJNSA_ILi64EEESG_NSA_ILi16EEEEEENS_6half_tENS5_IJlSC_lEEESJ_SK_NS4_8TiledMMAINS4_8MMA_AtomIJNS4_4SM904GMMA25MMA_64x64x16_F32F16F16_SSILNSO_5MajorE0ELSQ_0ELNSO_7ScaleInE1ELSR_1EEEEEENS4_6LayoutINS5_IJSC_SC_SC_EEENS5_IJNSA_ILi0EEESW_SW_EEEEENS5_IJNS4_10UnderscoreESZ_SZ_EEEEENS4_13SM90_TMA_LOADENS4_14ComposedLayoutINS4_7SwizzleILi1ELi4ELi3EEENS4_18smem_ptr_flag_bitsILi16EEENSU_INS5_IJNSA_ILi8EEESH_EEENS5_IJSH_SC_EEEEEEEvNS4_8identityENS4_23SM90_TMA_LOAD_MULTICASTES1C_vS1D_EENS_8epilogue10collective6detail29Sm90TmaWarpSpecializedAdapterINS1H_15DefaultEpilogueISJ_SK_SK_NS1G_6thread17LinearCombinationISJ_Li1EffLNS1L_9ScaleType4KindE0ELNS_15FloatRoundStyleE2ESJ_EENS1_15EpilogueDefaultEEEEEvvEEEEvNT_6ParamsE)
        /*106c*/ 	.short	0x0210
        /*106e*/ 	.short	0x0470


	//----- nvinfo : EIATTR_SW_WAR
	.align		4
.L_45:
        /*1070*/ 	.byte	0x04, 0x36
        /*1072*/ 	.short	(.L_47 - .L_46)
.L_46:
        /*1074*/ 	.word	0x00000008
.L_47:


//--------------------- .nv.callgraph             --------------------------
	.section	.nv.callgraph,"",@"SHT_CUDA_CALLGRAPH"
	.align	4
	.sectionentsize	8
	.align		4
        /*0000*/ 	.word	0x00000000
	.align		4
        /*0004*/ 	.word	0xffffffff
	.align		4
        /*0008*/ 	.word	index@(_ZN7cutlass13device_kernelINS_4gemm6kernel13GemmUniversalIN4cute5tupleIJiiiiEEENS1_10collective13CollectiveMmaINS1_34MainloopSm90TmaGmmaWarpSpecializedILi56ENS5_IJNS4_1CILi2EEENSA_ILi1EEESC_EEENS1_32KernelTmaWarpSpecializedPingpongEEENS5_IJNSA_ILi64EEESG_NSA_ILi16EEEEEENS_6half_tENS5_IJlSC_lEEESJ_SK_NS4_8TiledMMAINS4_8MMA_AtomIJNS4_4SM904GMMA25MMA_64x64x16_F32F16F16_SSILNSO_5MajorE0ELSQ_0ELNSO_7ScaleInE1ELSR_1EEEEEENS4_6LayoutINS5_IJSC_SC_SC_EEENS5_IJNSA_ILi0EEESW_SW_EEEEENS5_IJNS4_10UnderscoreESZ_SZ_EEEEENS4_13SM90_TMA_LOADENS4_14ComposedLayoutINS4_7SwizzleILi1ELi4ELi3EEENS4_18smem_ptr_flag_bitsILi16EEENSU_INS5_IJNSA_ILi8EEESH_EEENS5_IJSH_SC_EEEEEEEvNS4_8identityENS4_23SM90_TMA_LOAD_MULTICASTES1C_vS1D_EENS_8epilogue10collective6detail29Sm90TmaWarpSpecializedAdapterINS1H_15DefaultEpilogueISJ_SK_SK_NS1G_6thread17LinearCombinationISJ_Li1EffLNS1L_9ScaleType4KindE0ELNS_15FloatRoundStyleE2ESJ_EENS1_15EpilogueDefaultEEEEEvvEEEEvNT_6ParamsE)
	.align		4
        /*000c*/ 	.word	index@(__assertfail)
	.align		4
        /*0010*/ 	.word	0x00000000
	.align		4
        /*0014*/ 	.word	0xfffffffe
	.align		4
        /*0018*/ 	.word	0x00000000
	.align		4
        /*001c*/ 	.word	0xfffffffd
	.align		4
        /*0020*/ 	.word	0x00000000
	.align		4
        /*0024*/ 	.word	0xfffffffc


//--------------------- .nv.constant4             --------------------------
	.section	.nv.constant4,"a",@progbits
	.align	8
	.align		8
.nv.constant4:
        /*0000*/ 	.dword	__assertfail
	.align		8
        /*0008*/ 	.dword	__unnamed_1
	.align		8
        /*0010*/ 	.dword	_ZN39_INTERNAL_9b6bcee8_4_k_cu_0c52955e_95284cuda3std3__45__cpo5beginE
	.align		8
        /*0018*/ 	.dword	_ZN39_INTERNAL_9b6bcee8_4_k_cu_0c52955e_95284cuda3std3__45__cpo3endE
	.align		8
        /*0020*/ 	.dword	_ZN39_INTERNAL_9b6bcee8_4_k_cu_0c52955e_95284cuda3std3__45__cpo6cbeginE
	.align		8
        /*0028*/ 	.dword	_ZN39_INTERNAL_9b6bcee8_4_k_cu_0c52955e_95284cuda3std3__45__cpo4cendE
	.align		8
        /*0030*/ 	.dword	_ZN39_INTERNAL_9b6bcee8_4_k_cu_0c52955e_95284cuda3std3__441_GLOBAL__N__9b6bcee8_4_k_cu_0c52955e_95286ignoreE
	.align		8
        /*0038*/ 	.dword	_ZN39_INTERNAL_9b6bcee8_4_k_cu_0c52955e_95284cuda3std3__419piecewise_constructE
	.align		8
        /*0040*/ 	.dword	_ZN39_INTERNAL_9b6bcee8_4_k_cu_0c52955e_95284cuda3std3__48in_placeE
	.align		8
        /*0048*/ 	.dword	_ZN39_INTERNAL_9b6bcee8_4_k_cu_0c52955e_95284cuda3std6ranges3__45__cpo4swapE
	.align		8
        /*0050*/ 	.dword	_ZN39_INTERNAL_9b6bcee8_4_k_cu_0c52955e_95284cuda3std6ranges3__45__cpo9iter_moveE
	.align		8
        /*0058*/ 	.dword	_ZN39_INTERNAL_9b6bcee8_4_k_cu_0c52955e_95284cute7productE
	.align		8
        /*0060*/ 	.dword	_ZN39_INTERNAL_9b6bcee8_4_k_cu_0c52955e_95284cute1_E
	.align		8
        /*0068*/ 	.dword	$str$22
	.align		8
        /*0070*/ 	.dword	$str$23


//--------------------- .text._ZN7cutlass13device_kernelINS_4gemm6kernel13GemmUniversalIN4cute5tupleIJiiiiEEENS1_10collective13CollectiveMmaINS1_34MainloopSm90TmaGmmaWarpSpecializedILi56ENS5_IJNS4_1CILi2EEENSA_ILi1EEESC_EEENS1_32KernelTmaWarpSpecializedPingpongEEENS5_IJNSA_ILi64EEESG_NSA_ILi16EEEEEENS_6half_tENS5_IJlSC_lEEESJ_SK_NS4_8TiledMMAINS4_8MMA_AtomIJNS4_4SM904GMMA25MMA_64x64x16_F32F16F16_SSILNSO_5MajorE0ELSQ_0ELNSO_7ScaleInE1ELSR_1EEEEEENS4_6LayoutINS5_IJSC_SC_SC_EEENS5_IJNSA_ILi0EEESW_SW_EEEEENS5_IJNS4_10UnderscoreESZ_SZ_EEEEENS4_13SM90_TMA_LOADENS4_14ComposedLayoutINS4_7SwizzleILi1ELi4ELi3EEENS4_18smem_ptr_flag_bitsILi16EEENSU_INS5_IJNSA_ILi8EEESH_EEENS5_IJSH_SC_EEEEEEEvNS4_8identityENS4_23SM90_TMA_LOAD_MULTICASTES1C_vS1D_EENS_8epilogue10collective6detail29Sm90TmaWarpSpecializedAdapterINS1H_15DefaultEpilogueISJ_SK_SK_NS1G_6thread17LinearCombinationISJ_Li1EffLNS1L_9ScaleType4KindE0ELNS_15FloatRoundStyleE2ESJ_EENS1_15EpilogueDefaultEEEEEvvEEEEvNT_6ParamsE --------------------------
	.section	.text._ZN7cutlass13device_kernelINS_4gemm6kernel13GemmUniversalIN4cute5tupleIJiiiiEEENS1_10collective13CollectiveMmaINS1_34MainloopSm90TmaGmmaWarpSpecializedILi56ENS5_IJNS4_1CILi2EEENSA_ILi1EEESC_EEENS1_32KernelTmaWarpSpecializedPingpongEEENS5_IJNSA_ILi64EEESG_NSA_ILi16EEEEEENS_6half_tENS5_IJlSC_lEEESJ_SK_NS4_8TiledMMAINS4_8MMA_AtomIJNS4_4SM904GMMA25MMA_64x64x16_F32F16F16_SSILNSO_5MajorE0ELSQ_0ELNSO_7ScaleInE1ELSR_1EEEEEENS4_6LayoutINS5_IJSC_SC_SC_EEENS5_IJNSA_ILi0EEESW_SW_EEEEENS5_IJNS4_10UnderscoreESZ_SZ_EEEEENS4_13SM90_TMA_LOADENS4_14ComposedLayoutINS4_7SwizzleILi1ELi4ELi3EEENS4_18smem_ptr_flag_bitsILi16EEENSU_INS5_IJNSA_ILi8EEESH_EEENS5_IJSH_SC_EEEEEEEvNS4_8identityENS4_23SM90_TMA_LOAD_MULTICASTES1C_vS1D_EENS_8epilogue10collective6detail29Sm90TmaWarpSpecializedAdapterINS1H_15DefaultEpilogueISJ_SK_SK_NS1G_6thread17LinearCombinationISJ_Li1EffLNS1L_9ScaleType4KindE0ELNS_15FloatRoundStyleE2ESJ_EENS1_15EpilogueDefaultEEEEEvvEEEEvNT_6ParamsE,"ax",@progbits
	.align	128
.text._ZN7cutlass13device_kernelINS_4gemm6kernel13GemmUniversalIN4cute5tupleIJiiiiEEENS1_10collective13CollectiveMmaINS1_34MainloopSm90TmaGmmaWarpSpecializedILi56ENS5_IJNS4_1CILi2EEENSA_ILi1EEESC_EEENS1_32KernelTmaWarpSpecializedPingpongEEENS5_IJNSA_ILi64EEESG_NSA_ILi16EEEEEENS_6half_tENS5_IJlSC_lEEESJ_SK_NS4_8TiledMMAINS4_8MMA_AtomIJNS4_4SM904GMMA25MMA_64x64x16_F32F16F16_SSILNSO_5MajorE0ELSQ_0ELNSO_7ScaleInE1ELSR_1EEEEEENS4_6LayoutINS5_IJSC_SC_SC_EEENS5_IJNSA_ILi0EEESW_SW_EEEEENS5_IJNS4_10UnderscoreESZ_SZ_EEEEENS4_13SM90_TMA_LOADENS4_14ComposedLayoutINS4_7SwizzleILi1ELi4ELi3EEENS4_18smem_ptr_flag_bitsILi16EEENSU_INS5_IJNSA_ILi8EEESH_EEENS5_IJSH_SC_EEEEEEEvNS4_8identityENS4_23SM90_TMA_LOAD_MULTICASTES1C_vS1D_EENS_8epilogue10collective6detail29Sm90TmaWarpSpecializedAdapterINS1H_15DefaultEpilogueISJ_SK_SK_NS1G_6thread17LinearCombinationISJ_Li1EffLNS1L_9ScaleType4KindE0ELNS_15FloatRoundStyleE2ESJ_EENS1_15EpilogueDefaultEEEEEvvEEEEvNT_6ParamsE:
        .type           _ZN7cutlass13device_kernelINS_4gemm6kernel13GemmUniversalIN4cute5tupleIJiiiiEEENS1_10collective13CollectiveMmaINS1_34MainloopSm90TmaGmmaWarpSpecializedILi56ENS5_IJNS4_1CILi2EEENSA_ILi1EEESC_EEENS1_32KernelTmaWarpSpecializedPingpongEEENS5_IJNSA_ILi64EEESG_NSA_ILi16EEEEEENS_6half_tENS5_IJlSC_lEEESJ_SK_NS4_8TiledMMAINS4_8MMA_AtomIJNS4_4SM904GMMA25MMA_64x64x16_F32F16F16_SSILNSO_5MajorE0ELSQ_0ELNSO_7ScaleInE1ELSR_1EEEEEENS4_6LayoutINS5_IJSC_SC_SC_EEENS5_IJNSA_ILi0EEESW_SW_EEEEENS5_IJNS4_10UnderscoreESZ_SZ_EEEEENS4_13SM90_TMA_LOADENS4_14ComposedLayoutINS4_7SwizzleILi1ELi4ELi3EEENS4_18smem_ptr_flag_bitsILi16EEENSU_INS5_IJNSA_ILi8EEESH_EEENS5_IJSH_SC_EEEEEEEvNS4_8identityENS4_23SM90_TMA_LOAD_MULTICASTES1C_vS1D_EENS_8epilogue10collective6detail29Sm90TmaWarpSpecializedAdapterINS1H_15DefaultEpilogueISJ_SK_SK_NS1G_6thread17LinearCombinationISJ_Li1EffLNS1L_9ScaleType4KindE0ELNS_15FloatRoundStyleE2ESJ_EENS1_15EpilogueDefaultEEEEEvvEEEEvNT_6ParamsE,@function
        .size           _ZN7cutlass13device_kernelINS_4gemm6kernel13GemmUniversalIN4cute5tupleIJiiiiEEENS1_10collective13CollectiveMmaINS1_34MainloopSm90TmaGmmaWarpSpecializedILi56ENS5_IJNS4_1CILi2EEENSA_ILi1EEESC_EEENS1_32KernelTmaWarpSpecializedPingpongEEENS5_IJNSA_ILi64EEESG_NSA_ILi16EEEEEENS_6half_tENS5_IJlSC_lEEESJ_SK_NS4_8TiledMMAINS4_8MMA_AtomIJNS4_4SM904GMMA25MMA_64x64x16_F32F16F16_SSILNSO_5MajorE0ELSQ_0ELNSO_7ScaleInE1ELSR_1EEEEEENS4_6LayoutINS5_IJSC_SC_SC_EEENS5_IJNSA_ILi0EEESW_SW_EEEEENS5_IJNS4_10UnderscoreESZ_SZ_EEEEENS4_13SM90_TMA_LOADENS4_14ComposedLayoutINS4_7SwizzleILi1ELi4ELi3EEENS4_18smem_ptr_flag_bitsILi16EEENSU_INS5_IJNSA_ILi8EEESH_EEENS5_IJSH_SC_EEEEEEEvNS4_8identityENS4_23SM90_TMA_LOAD_MULTICASTES1C_vS1D_EENS_8epilogue10collective6detail29Sm90TmaWarpSpecializedAdapterINS1H_15DefaultEpilogueISJ_SK_SK_NS1G_6thread17LinearCombinationISJ_Li1EffLNS1L_9ScaleType4KindE0ELNS_15FloatRoundStyleE2ESJ_EENS1_15EpilogueDefaultEEEEEvvEEEEvNT_6ParamsE,(.L_x_242 - _ZN7cutlass13device_kernelINS_4gemm6kernel13GemmUniversalIN4cute5tupleIJiiiiEEENS1_10collective13CollectiveMmaINS1_34MainloopSm90TmaGmmaWarpSpecializedILi56ENS5_IJNS4_1CILi2EEENSA_ILi1EEESC_EEENS1_32KernelTmaWarpSpecializedPingpongEEENS5_IJNSA_ILi64EEESG_NSA_ILi16EEEEEENS_6half_tENS5_IJlSC_lEEESJ_SK_NS4_8TiledMMAINS4_8MMA_AtomIJNS4_4SM904GMMA25MMA_64x64x16_F32F16F16_SSILNSO_5MajorE0ELSQ_0ELNSO_7ScaleInE1ELSR_1EEEEEENS4_6LayoutINS5_IJSC_SC_SC_EEENS5_IJNSA_ILi0EEESW_SW_EEEEENS5_IJNS4_10UnderscoreESZ_SZ_EEEEENS4_13SM90_TMA_LOADENS4_14ComposedLayoutINS4_7SwizzleILi1ELi4ELi3EEENS4_18smem_ptr_flag_bitsILi16EEENSU_INS5_IJNSA_ILi8EEESH_EEENS5_IJSH_SC_EEEEEEEvNS4_8identityENS4_23SM90_TMA_LOAD_MULTICASTES1C_vS1D_EENS_8epilogue10collective6detail29Sm90TmaWarpSpecializedAdapterINS1H_15DefaultEpilogueISJ_SK_SK_NS1G_6thread17LinearCombinationISJ_Li1EffLNS1L_9ScaleType4KindE0ELNS_15FloatRoundStyleE2ESJ_EENS1_15EpilogueDefaultEEEEEvvEEEEvNT_6ParamsE)
        .other          _ZN7cutlass13device_kernelINS_4gemm6kernel13GemmUniversalIN4cute5tupleIJiiiiEEENS1_10collective13CollectiveMmaINS1_34MainloopSm90TmaGmmaWarpSpecializedILi56ENS5_IJNS4_1CILi2EEENSA_ILi1EEESC_EEENS1_32KernelTmaWarpSpecializedPingpongEEENS5_IJNSA_ILi64EEESG_NSA_ILi16EEEEEENS_6half_tENS5_IJlSC_lEEESJ_SK_NS4_8TiledMMAINS4_8MMA_AtomIJNS4_4SM904GMMA25MMA_64x64x16_F32F16F16_SSILNSO_5MajorE0ELSQ_0ELNSO_7ScaleInE1ELSR_1EEEEEENS4_6LayoutINS5_IJSC_SC_SC_EEENS5_IJNSA_ILi0EEESW_SW_EEEEENS5_IJNS4_10UnderscoreESZ_SZ_EEEEENS4_13SM90_TMA_LOADENS4_14ComposedLayoutINS4_7SwizzleILi1ELi4ELi3EEENS4_18smem_ptr_flag_bitsILi16EEENSU_INS5_IJNSA_ILi8EEESH_EEENS5_IJSH_SC_EEEEEEEvNS4_8identityENS4_23SM90_TMA_LOAD_MULTICASTES1C_vS1D_EENS_8epilogue10collective6detail29Sm90TmaWarpSpecializedAdapterINS1H_15DefaultEpilogueISJ_SK_SK_NS1G_6thread17LinearCombinationISJ_Li1EffLNS1L_9ScaleType4KindE0ELNS_15FloatRoundStyleE2ESJ_EENS1_15EpilogueDefaultEEEEEvvEEEEvNT_6ParamsE,@"STO_CUDA_ENTRY STV_DEFAULT"
_ZN7cutlass13device_kernelINS_4gemm6kernel13GemmUniversalIN4cute5tupleIJiiiiEEENS1_10collective13CollectiveMmaINS1_34MainloopSm90TmaGmmaWarpSpecializedILi56ENS5_IJNS4_1CILi2EEENSA_ILi1EEESC_EEENS1_32KernelTmaWarpSpecializedPingpongEEENS5_IJNSA_ILi64EEESG_NSA_ILi16EEEEEENS_6half_tENS5_IJlSC_lEEESJ_SK_NS4_8TiledMMAINS4_8MMA_AtomIJNS4_4SM904GMMA25MMA_64x64x16_F32F16F16_SSILNSO_5MajorE0ELSQ_0ELNSO_7ScaleInE1ELSR_1EEEEEENS4_6LayoutINS5_IJSC_SC_SC_EEENS5_IJNSA_ILi0EEESW_SW_EEEEENS5_IJNS4_10UnderscoreESZ_SZ_EEEEENS4_13SM90_TMA_LOADENS4_14ComposedLayoutINS4_7SwizzleILi1ELi4ELi3EEENS4_18smem_ptr_flag_bitsILi16EEENSU_INS5_IJNSA_ILi8EEESH_EEENS5_IJSH_SC_EEEEEEEvNS4_8identityENS4_23SM90_TMA_LOAD_MULTICASTES1C_vS1D_EENS_8epilogue10collective6detail29Sm90TmaWarpSpecializedAdapterINS1H_15DefaultEpilogueISJ_SK_SK_NS1G_6thread17LinearCombinationISJ_Li1EffLNS1L_9ScaleType4KindE0ELNS_15FloatRoundStyleE2ESJ_EENS1_15EpilogueDefaultEEEEEvvEEEEvNT_6ParamsE:
[----:B------:R-:W0:Y:S02]  /*0000*/  LDC R1, c[0x0][0x28] ;  /* 0x00000a00ff017b82 */ /* 0x000e240000000800 */
[----:B0-----:R-:W-:Y:S01]  /*0010*/  VIADD R1, R1, 0xfffffff8 ;  /* 0xfffffff801017836 */ /* 0x001fe20000000000 */
[----:B------:R-:W0:Y:S01]  /*0020*/  S2R R4, SR_TID.X ;  /* 0x0000000000047919 */ /* 0x000e220000002100 */
[----:B------:R-:W-:Y:S01]  /*0030*/  ELECT P0, URZ, PT ;  /* 0x00000000003f782f */ /* 0x000fe20003800000 */
[----:B------:R-:W-:Y:S01]  /*0040*/  BSSY B0, `(.L_x_0) ;  /* 0x000000f000007945 */ /* 0x000fe20003800000 */
[--C-:B0-----:R-:W-:Y:S02]  /*0050*/  SHF.R.U32.HI R0, RZ, 0x5, R4.reuse ;  /* 0x00000005ff007819 */ /* 0x101fe40000011604 */
[----:B------:R-:W-:-:S03]  /*0060*/  SHF.R.U32.HI R7, RZ, 0x7, R4 ;  /* 0x00000007ff077819 */ /* 0x000fc60000011604 */
[----:B------:R-:W0:Y:S04]  /*0070*/  SHFL.IDX PT, R2, R0, RZ, 0x1f ;  /* 0x00001fff00027589 */ /* 0x000e2800000e0000 */
[----:B------:R1:W2:Y:S01]  /*0080*/  SHFL.IDX PT, R10, R7, RZ, 0x1f ;  /* 0x00001fff070a7589 */ /* 0x0002a200000e0000 */
[----:B0-----:R-:W-:-:S13]  /*0090*/  ISETP.NE.OR P0, PT, R2, RZ, !P0 ;  /* 0x000000ff0200720c */ /* 0x001fda0004705670 */
[----:B-12---:R-:W-:Y:S05]  /*00a0*/  @P0 BRA `(.L_x_1) ;  /* 0x0000000000200947 */ /* 0x006fea0003800000 */
[----:B------:R-:W-:Y:S02]  /*00b0*/  ULDC.64 UR4, c[0x0][0x198] ;  /* 0x0000660000047ab9 */ /* 0x000fe40000000a00 */
[----:B------:R-:W-:Y:S02]  /*00c0*/  UIADD3 UR6, UP0, UR4, 0xf0, URZ ;  /* 0x000000f004067890 */ /* 0x000fe4000ff1e03f */
[----:B------:R-:W-:Y:S02]  /*00d0*/  UIADD3 UR4, UP1, UR4, 0x1f0, URZ ;  /* 0x000001f004047890 */ /* 0x000fe4000ff3e03f */
[----:B------:R-:W-:Y:S02]  /*00e0*/  UIADD3.X UR7, URZ, UR5, URZ, UP0, !UPT ;  /* 0x000000053f077290 */ /* 0x000fe400087fe43f */
[----:B------:R-:W-:-:S07]  /*00f0*/  UIADD3.X UR5, URZ, UR5, URZ, UP1, !UPT ;  /* 0x000000053f057290 */ /* 0x000fce0008ffe43f */
[----:B------:R0:W-:Y:S02]  /*0100*/  UTMACCTL.PF [UR6] ;  /* 0x00000000060079b9 */ /* 0x0001e40008040000 */
[----:B------:R0:W-:Y:S02]  /*0110*/  UTMACCTL.PF [UR4] ;  /* 0x00000000040079b9 */ /* 0x0001e40008040000 */
[----:B0-----:R-:W-:Y:S01]  /*0120*/  NOP ;  /* 0x0000000000007918 */ /* 0x001fe20000000000 */
.L_x_1:
[----:B------:R-:W-:Y:S05]  /*0130*/  BSYNC B0 ;  /* 0x0000000000007941 */ /* 0x000fea0003800000 */
.L_x_0:
[----:B------:R-:W0:Y:S02]  /*0140*/  SHFL.IDX PT, R9, R0, RZ, 0x1f ;  /* 0x00001fff00097589 */ /* 0x000e2400000e0000 */
[----:B0-----:R-:W-:-:S13]  /*0150*/  ISETP.NE.AND P0, PT, R9, RZ, PT ;  /* 0x000000ff0900720c */ /* 0x001fda0003f05270 */
[----:B------:R-:W-:Y:S05]  /*0160*/  @P0 BRA `(.L_x_2) ;  /* 0x0000000800040947 */ /* 0x000fea0003800000 */
[----:B------:R-:W-:Y:S01]  /*0170*/  ELECT P0, URZ, PT ;  /* 0x00000000003f782f */ /* 0x000fe20003800000 */
[----:B------:R-:W-:-:S12]  /*0180*/  BSSY B0, `(.L_x_2) ;  /* 0x000007f000007945 */ /* 0x000fd80003800000 */
[----:B------:R-:W-:Y:S05]  /*0190*/  @!P0 BRA `(.L_x_3) ;  /* 0x0000000400f48947 */ /* 0x000fea0003800000 */
[----:B------:R-:W0:Y:S01]  /*01a0*/  S2UR UR8, SR_CgaCtaId ;  /* 0x00000000000879c3 */ /* 0x000e220000008800 */
[----:B------:R-:W-:Y:S01]  /*01b0*/  UMOV UR4, 0x400 ;  /* 0x0000040000047882 */ /* 0x000fe20000000000 */
[----:B------:R-:W-:Y:S01]  /*01c0*/  UMOV UR5, 0x1 ;  /* 0x0000000100057882 */ /* 0x000fe20000000000 */
[----:B------:R-:W-:Y:S02]  /*01d0*/  UMOV UR6, 0x2 ;  /* 0x0000000200067882 */ /* 0x000fe40000000000 */
[----:B------:R-:W-:-:S04]  /*01e0*/  UIADD3 UR6, -UR6, 0x100000, URZ ;  /* 0x0010000006067890 */ /* 0x000fc8000fffe13f */
[----:B------:R-:W-:Y:S02]  /*01f0*/  USHF.L.U32 UR7, UR6, 0xb, URZ ;  /* 0x0000000b06077899 */ /* 0x000fe4000800063f */
[----:B------:R-:W-:Y:S02]  /*0200*/  USHF.L.U32 UR6, UR6, 0x1, URZ ;  /* 0x0000000106067899 */ /* 0x000fe4000800063f */
[----:B0-----:R-:W-:Y:S02]  /*0210*/  ULEA UR8, UR8, UR4, 0x18 ;  /* 0x0000000408087291 */ /* 0x001fe4000f8ec03f */
[----:B------:R-:W-:-:S04]  /*0220*/  UIADD3 UR4, -UR5, 0x100000, URZ ;  /* 0x0010000005047890 */ /* 0x000fc8000fffe13f */
[----:B------:R-:W-:Y:S02]  /*0230*/  USHF.L.U32 UR5, UR4, 0xb, URZ ;  /* 0x0000000b04057899 */ /* 0x000fe4000800063f */
[----:B------:R-:W-:Y:S01]  /*0240*/  USHF.L.U32 UR4, UR4, 0x1, URZ ;  /* 0x0000000104047899 */ /* 0x000fe2000800063f */
[----:B------:R-:W0:Y:S11]  /*0250*/  FENCE.VIEW.ASYNC.S ;  /* 0x00000000000073c6 */ /* 0x000e360000000000 */
[----:B0-----:R0:W1:Y:S01]  /*0260*/  SYNCS.EXCH.64 URZ, [UR8], UR4 ;  /* 0x00000004083f75b2 */ /* 0x0010620008000100 */
[----:B------:R0:W2:Y:S01]  /*0270*/  SYNCS.EXCH.64 URZ, [UR8+0x1c0], UR6 ;  /* 0x0001c006083f75b2 */ /* 0x0000a20008000100 */
[----:B------:R0:W3:Y:S01]  /*0280*/  SYNCS.EXCH.64 URZ, [UR8+0x8], UR4 ;  /* 0x00000804083f75b2 */ /* 0x0000e20008000100 */
[----:B------:R0:W4:Y:S01]  /*0290*/  SYNCS.EXCH.64 URZ, [UR8+0x1c8], UR6 ;  /* 0x0001c806083f75b2 */ /* 0x0001220008000100 */
[----:B------:R0:W0:Y:S01]  /*02a0*/  SYNCS.EXCH.64 URZ, [UR8+0x10], UR4 ;  /* 0x00001004083f75b2 */ /* 0x0000220008000100 */
        /* <DEDUP_REMOVED lines=107> */
[----:B-1234-:R-:W-:Y:S01]  /*0960*/  NOP ;  /* 0x0000000000007918 */ /* 0x01efe20000000000 */
.L_x_3:
[----:B0-----:R-:W-:Y:S05]  /*0970*/  BSYNC B0 ;  /* 0x0000000000007941 */ /* 0x001fea0003800000 */
.L_x_2:
[----:B------:R-:W0:Y:S01]  /*0980*/  SHFL.IDX PT, R12, R0, RZ, 0x1f ;  /* 0x00001fff000c7589 */ /* 0x000e2200000e0000 */
[----:B------:R-:W1:Y:S01]  /*0990*/  S2UR UR12, SR_CTAID.X ;  /* 0x00000000000c79c3 */ /* 0x000e620000002500 */
[----:B------:R-:W-:Y:S02]  /*09a0*/  SHF.R.S32.HI R3, RZ, 0x1f, R4 ;  /* 0x0000001fff037819 */ /* 0x000fe40000011404 */
[----:B------:R-:W-:Y:S01]  /*09b0*/  ELECT P0, URZ, PT ;  /* 0x00000000003f782f */ /* 0x000fe20003800000 */
[----:B------:R-:W2:Y:S01]  /*09c0*/  SHFL.IDX PT, R11, R0, RZ, 0x1f ;  /* 0x00001fff000b7589 */ /* 0x000ea200000e0000 */
[----:B------:R-:W-:Y:S01]  /*09d0*/  ULDC UR4, c[0x0][0x150] ;  /* 0x0000540000047ab9 */ /* 0x000fe20000000800 */
[----:B------:R-:W-:Y:S02]  /*09e0*/  LEA.HI R3, R3, R4, RZ, 0x7 ;  /* 0x0000000403037211 */ /* 0x000fe400078f38ff */
[----:B------:R-:W-:Y:S01]  /*09f0*/  ELECT P1, URZ, PT ;  /* 0x00000000003f782f */ /* 0x000fe20003820000 */
[----:B------:R-:W3:Y:S01]  /*0a00*/  S2R R6, SR_CTAID.Y ;  /* 0x0000000000067919 */ /* 0x000ee20000002600 */
[----:B------:R-:W4:Y:S01]  /*0a10*/  LDC R14, c[0x0][0x144] ;  /* 0x00005100ff0e7b82 */ /* 0x000f220000000800 */
[----:B------:R-:W-:Y:S01]  /*0a20*/  LOP3.LUT R3, R3, 0xffffff80, RZ, 0xc0, !PT ;  /* 0xffffff8003037812 */ /* 0x000fe200078ec0ff */
[----:B------:R-:W-:Y:S01]  /*0a30*/  UMOV UR11, 0x80 ;  /* 0x00000080000b7882 */ /* 0x000fe20000000000 */
[----:B------:R-:W5:Y:S01]  /*0a40*/  SHFL.IDX PT, R16, R7, RZ, 0x1f ;  /* 0x00001fff07107589 */ /* 0x000f6200000e0000 */
[----:B------:R-:W-:Y:S01]  /*0a50*/  NOP ;  /* 0x0000000000007918 */ /* 0x000fe20000000000 */
[----:B------:R-:W-:Y:S01]  /*0a60*/  NOP ;  /* 0x0000000000007918 */ /* 0x000fe20000000000 */
[----:B------:R-:W-:Y:S01]  /*0a70*/  IMAD.IADD R5, R4, 0x1, -R3 ;  /* 0x0000000104057824 */ /* 0x000fe200078e0a03 */
[C---:B------:R-:W-:Y:S01]  /*0a80*/  ISETP.NE.AND P4, PT, R10.reuse, RZ, PT ;  /* 0x000000ff0a00720c */ /* 0x040fe20003f85270 */
[----:B------:R-:W5:Y:S01]  /*0a90*/  LDC R15, c[0x0][0x140] ;  /* 0x00005000ff0f7b82 */ /* 0x000f620000000800 */
[----:B------:R-:W-:-:S02]  /*0aa0*/  VIADD R36, R10, 0xffffffff ;  /* 0xffffffff0a247836 */ /* 0x000fc40000000000 */
[----:B------:R-:W-:Y:S01]  /*0ab0*/  SHF.R.S32.HI R8, RZ, 0x1f, R5 ;  /* 0x0000001fff087819 */ /* 0x000fe20000011405 */
[----:B------:R-:W-:Y:S02]  /*0ac0*/  IMAD.MOV.U32 R57, RZ, RZ, 0x1 ;  /* 0x00000001ff397424 */ /* 0x000fe400078e00ff */
[----:B------:R-:W-:Y:S02]  /*0ad0*/  ISETP.GE.U32.AND P6, PT, R36, 0x2, PT ;  /* 0x000000022400780c */ /* 0x000fe40003fc6070 */
[----:B0-----:R-:W-:Y:S01]  /*0ae0*/  ISETP.NE.OR P0, PT, R12, RZ, !P0 ;  /* 0x000000ff0c00720c */ /* 0x001fe20004705670 */
[----:B------:R-:W0:Y:S01]  /*0af0*/  LDC R25, c[0x0][0x148] ;  /* 0x00005200ff197b82 */ /* 0x000e220000000800 */
[----:B-1----:R-:W-:Y:S02]  /*0b00*/  I2FP.F32.U32 R12, UR12 ;  /* 0x0000000c000c7c45 */ /* 0x002fe40008201000 */
[----:B------:R-:W-:Y:S02]  /*0b10*/  LEA.HI R3, R8, R5, RZ, 0x3 ;  /* 0x0000000508037211 */ /* 0x000fe400078f18ff */
[----:B--2---:R-:W-:Y:S01]  /*0b20*/  ISETP.NE.OR P1, PT, R11, RZ, !P1 ;  /* 0x000000ff0b00720c */ /* 0x004fe20004f25670 */
[----:B------:R-:W-:Y:S01]  /*0b30*/  FMUL R13, R12, UR4 ;  /* 0x000000040c0d7c20 */ /* 0x000fe20008400000 */
[--C-:B------:R-:W-:Y:S01]  /*0b40*/  SHF.R.S32.HI R0, RZ, 0x3, R3.reuse ;  /* 0x00000003ff007819 */ /* 0x100fe20000011403 */
[----:B------:R-:W-:Y:S01]  /*0b50*/  ULDC UR4, c[0x0][0x154] ;  /* 0x0000550000047ab9 */ /* 0x000fe20000000800 */
[----:B------:R-:W-:-:S02]  /*0b60*/  SHF.R.S32.HI R3, RZ, 0x1f, R3 ;  /* 0x0000001fff037819 */ /* 0x000fc40000011403 */
[----:B------:R-:W-:Y:S01]  /*0b70*/  SHF.R.S32.HI R12, RZ, 0x1f, R9 ;  /* 0x0000001fff0c7819 */ /* 0x000fe20000011409 */
[----:B------:R-:W1:Y:S01]  /*0b80*/  F2I.U32.TRUNC.NTZ R13, R13 ;  /* 0x0000000d000d7305 */ /* 0x000e62000020f000 */
[----:B------:R-:W-:Y:S01]  /*0b90*/  LEA.HI R11, R3, R0, RZ, 0x2 ;  /* 0x00000000030b7211 */ /* 0x000fe200078f10ff */
[----:B------:R-:W-:Y:S01]  /*0ba0*/  VOTEU.ALL UP1, P0 ;  /* 0x00000000003f7886 */ /* 0x000fe20000020000 */
[----:B------:R-:W-:Y:S01]  /*0bb0*/  LEA.HI R12, R12, R9, RZ, 0x2 ;  /* 0x000000090c0c7211 */ /* 0x000fe200078f10ff */
[----:B------:R-:W-:Y:S01]  /*0bc0*/  VOTEU.ALL UP0, P0 ;  /* 0x00000000003f7886 */ /* 0x000fe20000000000 */
[----:B------:R-:W-:Y:S01]  /*0bd0*/  SHF.R.S32.HI R3, RZ, 0x1f, R2 ;  /* 0x0000001fff037819 */ /* 0x000fe20000011402 */
[----:B------:R-:W-:Y:S01]  /*0be0*/  VOTEU.ALL UP2, P1 ;  /* 0x00000000003f7886 */ /* 0x000fe20000840000 */
[----:B------:R-:W-:Y:S01]  /*0bf0*/  LOP3.LUT R11, R11, 0xfffffffc, RZ, 0xc0, !PT ;  /* 0xfffffffc0b0b7812 */ /* 0x000fe200078ec0ff */
[----:B------:R-:W2:Y:S01]  /*0c00*/  @!UP1 S2UR UR7, SR_CgaCtaId ;  /* 0x00000000000799c3 */ /* 0x000ea20000008800 */
[----:B------:R-:W-:Y:S01]  /*0c10*/  LOP3.LUT R12, R12, 0x3ffffffc, RZ, 0xc0, !PT ;  /* 0x3ffffffc0c0c7812 */ /* 0x000fe200078ec0ff */
[----:B------:R-:W-:Y:S01]  /*0c20*/  @!UP1 UMOV UR6, 0x400 ;  /* 0x0000040000069882 */ /* 0x000fe20000000000 */
[----:B------:R-:W-:Y:S01]  /*0c30*/  LEA.HI R3, R3, R2, RZ, 0x2 ;  /* 0x0000000203037211 */ /* 0x000fe200078f10ff */
[----:B------:R-:W-:Y:S01]  /*0c40*/  IMAD.IADD R11, R0, 0x1, -R11 ;  /* 0x00000001000b7824 */ /* 0x000fe200078e0a0b */
[----:B------:R-:W-:Y:S01]  /*0c50*/  @!UP2 UMOV UR9, 0x400 ;  /* 0x000004000009a882 */ /* 0x000fe20000000000 */
[----:B------:R-:W-:Y:S01]  /*0c60*/  IMAD.IADD R12, R9, 0x1, -R12 ;  /* 0x00000001090c7824 */ /* 0x000fe200078e0a0c */
[----:B------:R-:W-:Y:S01]  /*0c70*/  LOP3.LUT R3, R3, 0xfffffffc, RZ, 0xc0, !PT ;  /* 0xfffffffc03037812 */ /* 0x000fe200078ec0ff */
[----:B------:R-:W0:Y:S01]  /*0c80*/  @!UP2 S2UR UR10, SR_CgaCtaId ;  /* 0x00000000000aa9c3 */ /* 0x000e220000008800 */
[----:B-1----:R-:W-:Y:S01]  /*0c90*/  IMAD.MOV R13, RZ, RZ, -R13 ;  /* 0x000000ffff0d7224 */ /* 0x002fe200078e0a0d */
[----:B------:R-:W-:Y:S01]  /*0ca0*/  VOTEU.ALL UP3, P1 ;  /* 0x00000000003f7886 */ /* 0x000fe20000860000 */
[----:B------:R-:W-:Y:S01]  /*0cb0*/  IMAD R11, R12, 0x4, R11 ;  /* 0x000000040c0b7824 */ /* 0x000fe200078e020b */
[----:B------:R-:W-:Y:S01]  /*0cc0*/  VOTEU.ALL UP4, P1 ;  /* 0x00000000003f7886 */ /* 0x000fe20000880000 */
[----:B------:R-:W-:Y:S01]  /*0cd0*/  IMAD.IADD R9, R2, 0x1, -R3 ;  /* 0x0000000102097824 */ /* 0x000fe200078e0a03 */
[----:B---3--:R-:W-:Y:S01]  /*0ce0*/  I2FP.F32.U32 R2, R6 ;  /* 0x0000000600027245 */ /* 0x008fe20000201000 */
[----:B----4-:R-:W-:Y:S01]  /*0cf0*/  IMAD R21, R14, R13, UR12 ;  /* 0x0000000c0e157e24 */ /* 0x010fe2000f8e020d */
[C---:B------:R-:W-:Y:S01]  /*0d00*/  LEA.HI R0, R11.reuse, R11, RZ, 0x1 ;  /* 0x0000000b0b007211 */ /* 0x040fe200078f08ff */
[C---:B------:R-:W-:Y:S01]  /*0d10*/  IMAD.SHL.U32 R56, R11.reuse, 0x4, RZ ;  /* 0x000000040b387824 */ /* 0x040fe200078e00ff */
[----:B------:R-:W-:Y:S01]  /*0d20*/  VOTEU.ALL UP5, P1 ;  /* 0x00000000003f7886 */ /* 0x000fe200008a0000 */
[----:B------:R-:W-:Y:S01]  /*0d30*/  FMUL R2, R2, UR4 ;  /* 0x0000000402027c20 */ /* 0x000fe20008400000 */
[----:B------:R-:W-:Y:S01]  /*0d40*/  LOP3.LUT R0, R0, 0xfffffffe, RZ, 0xc0, !PT ;  /* 0xfffffffe00007812 */ /* 0x000fe200078ec0ff */
[----:B------:R-:W-:Y:S01]  /*0d50*/  UMOV UR4, 0x20 ;  /* 0x0000002000047882 */ /* 0x000fe20000000000 */
[----:B------:R-:W-:Y:S01]  /*0d60*/  LOP3.LUT R56, R11, 0xc, R56, 0x78, !PT ;  /* 0x0000000c0b387812 */ /* 0x000fe200078e7838 */
[----:B------:R-:W-:-:S04]  /*0d70*/  @!UP1 UIADD3 UR4, -UR4, 0x100000, URZ ;  /* 0x0010000004049890 */ /* 0x000fc8000fffe13f */
[----:B------:R-:W-:Y:S02]  /*0d80*/  @!UP1 USHF.L.U32 UR5, UR4, 0xb, URZ ;  /* 0x0000000b04059899 */ /* 0x000fe4000800063f */
[----:B------:R-:W-:Y:S01]  /*0d90*/  @!UP1 USHF.L.U32 UR4, UR4, 0x1, URZ ;  /* 0x0000000104049899 */ /* 0x000fe2000800063f */
[----:B-----5:R-:W-:Y:S01]  /*0da0*/  ISETP.EQ.U32.AND P2, PT, R15, 0x1, PT ;  /* 0x000000010f00780c */ /* 0x020fe20003f42070 */
[----:B------:R-:W-:Y:S01]  /*0db0*/  IMAD.IADD R0, R11, 0x1, -R0 ;  /* 0x000000010b007824 */ /* 0x000fe200078e0a00 */
[----:B------:R-:W1:Y:S01]  /*0dc0*/  F2I.U32.TRUNC.NTZ R2, R2 ;  /* 0x0000000200027305 */ /* 0x000e62000020f000 */
[----:B--2---:R-:W-:Y:S01]  /*0dd0*/  @!UP1 ULEA UR8, UR7, UR6, 0x18 ;  /* 0x0000000607089291 */ /* 0x004fe2000f8ec03f */
[----:B------:R-:W-:Y:S01]  /*0de0*/  R2UR UR43, R16 ;  /* 0x00000000102b72ca */ /* 0x000fe200000e0000 */
[----:B------:R-:W-:-:S04]  /*0df0*/  @!UP2 UIADD3 UR6, -UR11, 0x100000, URZ ;  /* 0x001000000b06a890 */ /* 0x000fc8000fffe13f */
[----:B------:R-:W-:Y:S02]  /*0e00*/  @!UP2 USHF.L.U32 UR7, UR6, 0xb, URZ ;  /* 0x0000000b0607a899 */ /* 0x000fe4000800063f */
[----:B------:R-:W-:Y:S01]  /*0e10*/  @!UP2 USHF.L.U32 UR6, UR6, 0x1, URZ ;  /* 0x000000010606a899 */ /* 0x000fe2000800063f */
[----:B------:R-:W-:Y:S01]  /*0e20*/  ISETP.NE.AND P3, PT, R0, R21, PT ;  /* 0x000000150000720c */ /* 0x000fe20003f65270 */
[----:B------:R-:W-:Y:S01]  /*0e30*/  VOTEU.ALL UP1, P0 ;  /* 0x00000000003f7886 */ /* 0x000fe20000020000 */
[----:B0-----:R-:W-:Y:S01]  /*0e40*/  @!UP2 ULEA UR9, UR10, UR9, 0x18 ;  /* 0x000000090a09a291 */ /* 0x001fe2000f8ec03f */
[----:B------:R-:W-:Y:S01]  /*0e50*/  LOP3.LUT P0, RZ, R5, 0x7, RZ, 0xc0, !PT ;  /* 0x0000000705ff7812 */ /* 0x000fe2000780c0ff */
[----:B------:R-:W-:Y:S01]  /*0e60*/  VOTEU.ALL UP2, P1 ;  /* 0x00000000003f7886 */ /* 0x000fe20000840000 */
[----:B------:R-:W-:Y:S02]  /*0e70*/  ISETP.NE.AND P1, PT, R9, 0x3, PT ;  /* 0x000000030900780c */ /* 0x000fe40003f25270 */
[----:B------:R-:W-:-:S02]  /*0e80*/  ISETP.LT.U32.AND P0, PT, R56, 0x2, !P0 ;  /* 0x000000023800780c */ /* 0x000fc40004701070 */
[----:B------:R-:W-:Y:S01]  /*0e90*/  ISETP.EQ.OR P1, PT, R9, RZ, !P1 ;  /* 0x000000ff0900720c */ /* 0x000fe20004f22670 */
[----:B------:R-:W0:Y:S02]  /*0ea0*/  FENCE.VIEW.ASYNC.S ;  /* 0x00000000000073c6 */ /* 0x000e240000000000 */
[----:B0-----:R0:W2:Y:S01]  /*0eb0*/  @!UP0 SYNCS.EXCH.64 URZ, [UR8+0x3b0], UR4 ;  /* 0x0003b004083f85b2 */ /* 0x0010a20008000100 */
[----:B-1----:R-:W-:Y:S01]  /*0ec0*/  IMAD.MOV R20, RZ, RZ, -R2 ;  /* 0x000000ffff147224 */ /* 0x002fe200078e0a02 */
[----:B------:R-:W-:-:S03]  /*0ed0*/  @P3 LEA.HI R0, R56, R56, RZ, 0x1 ;  /* 0x0000003838003211 */ /* 0x000fc600078f08ff */
[----:B------:R-:W-:Y:S01]  /*0ee0*/  IMAD R3, R25, R20, R6 ;  /* 0x0000001419037224 */ /* 0x000fe200078e0206 */
[----:B------:R-:W-:Y:S02]  /*0ef0*/  ISETP.EQ.AND P1, PT, R10, RZ, P1 ;  /* 0x000000ff0a00720c */ /* 0x000fe40000f22270 */
[----:B------:R-:W-:Y:S02]  /*0f00*/  @P3 SHF.R.S32.HI R0, RZ, 0x1, R0 ;  /* 0x00000001ff003819 */ /* 0x000fe40000011400 */
[----:B------:R-:W-:Y:S02]  /*0f10*/  SEL R23, RZ, 0x1, !P1 ;  /* 0x00000001ff177807 */ /* 0x000fe40004800000 */
[----:B------:R-:W-:Y:S02]  /*0f20*/  @P3 ISETP.NE.AND P5, PT, R0, R3, PT ;  /* 0x000000030000320c */ /* 0x000fe40003fa5270 */
[----:B------:R-:W-:Y:S01]  /*0f30*/  SEL R0, RZ, 0x1, !P0 ;  /* 0x00000001ff007807 */ /* 0x000fe20004000000 */
[----:B------:R0:W1:Y:S01]  /*0f40*/  @!UP1 SYNCS.EXCH.64 URZ, [UR8+0x3b8], UR4 ;  /* 0x0003b804083f95b2 */ /* 0x0000620008000100 */
[----:B------:R-:W-:Y:S01]  /*0f50*/  NOP ;  /* 0x0000000000007918 */ /* 0x000fe20000000000 */
[----:B------:R-:W-:-:S02]  /*0f60*/  @P3 SEL R57, RZ, 0x1, P5 ;  /* 0x00000001ff393807 */ /* 0x000fc40002800000 */
[----:B------:R-:W-:Y:S02]  /*0f70*/  SEL R23, R23, 0x2, P6 ;  /* 0x0000000217177807 */ /* 0x000fe40003000000 */
[----:B------:R-:W-:Y:S01]  /*0f80*/  LOP3.LUT R57, R57, R0, RZ, 0xc0, !PT ;  /* 0x0000000039397212 */ /* 0x000fe200078ec0ff */
[----:B------:R0:W3:Y:S01]  /*0f90*/  @!UP2 SYNCS.EXCH.64 URZ, [UR9+0x390], UR6 ;  /* 0x00039006093fa5b2 */ /* 0x0000e20008000100 */
[----:B------:R0:W4:Y:S01]  /*0fa0*/  @!UP3 SYNCS.EXCH.64 URZ, [UR9+0x398], UR6 ;  /* 0x00039806093fb5b2 */ /* 0x0001220008000100 */
[----:B------:R0:W0:Y:S01]  /*0fb0*/  @!UP4 SYNCS.EXCH.64 URZ, [UR9+0x3a0], UR6 ;  /* 0x0003a006093fc5b2 */ /* 0x0000220008000100 */
[----:B------:R0:W0:Y:S01]  /*0fc0*/  @!UP5 SYNCS.EXCH.64 URZ, [UR9+0x3a8], UR6 ;  /* 0x0003a806093fd5b2 */ /* 0x0000220008000100 */
[----:B------:R-:W-:Y:S01]  /*0fd0*/  NOP ;  /* 0x0000000000007918 */ /* 0x000fe20000000000 */
[----:B--2---:R-:W-:Y:S05]  /*0fe0*/  @!P2 BRA `(.L_x_4) ;  /* 0x000000000008a947 */ /* 0x004fea0003800000 */
[----:B01-34-:R-:W-:Y:S01]  /*0ff0*/  UCGABAR_ARV ;  /* 0x00000000000079c7 */ /* 0x01bfe20008000000 */
[----:B------:R-:W-:Y:S05]  /*1000*/  BRA `(.L_x_5) ;  /* 0x0000000000047947 */ /* 0x000fea0003800000 */
.L_x_4:
[----:B01-34-:R-:W-:Y:S01]  /*1010*/  NOP ;  /* 0x0000000000007918 */ /* 0x01bfe20000000000 */
.L_x_5:
[----:B------:R-:W-:Y:S01]  /*1020*/  ULDC.64 UR4, c[0x0][0x598] ;  /* 0x0001660000047ab9 */ /* 0x000fe20000000a00 */
[----:B------:R-:W-:Y:S01]  /*1030*/  ULDC.64 UR36, c[0x0][0x208] ;  /* 0x0000820000247ab9 */ /* 0x000fe20000000a00 */
[----:B------:R-:W-:-:S04]  /*1040*/  ISETP.NE.U32.AND P0, PT, RZ, UR4, PT ;  /* 0x00000004ff007c0c */ /* 0x000fc8000bf05070 */
[----:B------:R-:W-:-:S13]  /*1050*/  ISETP.NE.AND.EX P0, PT, RZ, UR5, PT, P0 ;  /* 0x00000005ff007c0c */ /* 0x000fda000bf05300 */
[----:B------:R-:W-:Y:S05]  /*1060*/  @!P0 BRA `(.L_x_6) ;  /* 0x00000000001c8947 */ /* 0x000fea0003800000 */
[----:B------:R-:W0:Y:S02]  /*1070*/  LDC.64 R2, c[0x0][0x598] ;  /* 0x00016600ff027b82 */ /* 0x000e240000000a00 */
[----:B0-----:R-:W2:Y:S02]  /*1080*/  LDG.E.64 R2, desc[UR36][R2.64] ;  /* 0x0000002402027981 */ /* 0x001ea4000c1e1b00 */
[----:B--2---:R-:W-:-:S04]  /*1090*/  ISETP.NE.U32.AND P0, PT, R2, RZ, PT ;  /* 0x000000ff0200720c */ /* 0x004fc80003f05070 */
[----:B------:R-:W-:-:S13]  /*10a0*/  ISETP.NE.AND.EX P0, PT, R3, RZ, PT, P0 ;  /* 0x000000ff0300720c */ /* 0x000fda0003f05300 */
[----:B------:R-:W-:Y:S05]  /*10b0*/  @!P0 BRA `(.L_x_6) ;  /* 0x0000000000088947 */ /* 0x000fea0003800000 */
[----:B------:R0:W5:Y:S01]  /*10c0*/  LD.E R58, desc[UR36][R2.64] ;  /* 0x00000024023a7980 */ /* 0x000162000c101900 */
[----:B------:R-:W-:Y:S05]  /*10d0*/  BRA `(.L_x_7) ;  /* 0x0000000000247947 */ /* 0x000fea0003800000 */
.L_x_6:
[----:B------:R-:W-:Y:S02]  /*10e0*/  ULDC.64 UR4, c[0x0][0x588] ;  /* 0x0001620000047ab9 */ /* 0x000fe40000000a00 */
[----:B------:R-:W-:-:S04]  /*10f0*/  ISETP.NE.U32.AND P0, PT, RZ, UR4, PT ;  /* 0x00000004ff007c0c */ /* 0x000fc8000bf05070 */
[----:B------:R-:W-:-:S13]  /*1100*/  ISETP.NE.AND.EX P0, PT, RZ, UR5, PT, P0 ;  /* 0x00000005ff007c0c */ /* 0x000fda000bf05300 */
[----:B------:R-:W-:Y:S05]  /*1110*/  @!P0 BRA `(.L_x_8) ;  /* 0x00000000000c8947 */ /* 0x000fea0003800000 */
[----:B------:R-:W0:Y:S02]  /*1120*/  LDC.64 R58, c[0x0][0x588] ;  /* 0x00016200ff3a7b82 */ /* 0x000e240000000a00 */
[----:B0-----:R1:W5:Y:S01]  /*1130*/  LDG.E R58, desc[UR36][R58.64] ;  /* 0x000000243a3a7981 */ /* 0x001362000c1e1900 */
[----:B------:R-:W-:Y:S05]  /*1140*/  BRA `(.L_x_7) ;  /* 0x0000000000087947 */ /* 0x000fea0003800000 */
.L_x_8:
[----:B------:R-:W-:Y:S02]  /*1150*/  ULDC UR4, c[0x0][0x580] ;  /* 0x0001600000047ab9 */ /* 0x000fe40000000800 */
[----:B------:R-:W-:-:S07]  /*1160*/  IMAD.U32 R58, RZ, RZ, UR4 ;  /* 0x00000004ff3a7e24 */ /* 0x000fce000f8e00ff */
.L_x_7:
[----:B------:R-:W-:Y:S02]  /*1170*/  ULDC.64 UR4, c[0x0][0x5a0] ;  /* 0x0001680000047ab9 */ /* 0x000fe40000000a00 */
[----:B------:R-:W-:-:S04]  /*1180*/  ISETP.NE.U32.AND P0, PT, RZ, UR4, PT ;  /* 0x00000004ff007c0c */ /* 0x000fc8000bf05070 */
[----:B------:R-:W-:-:S13]  /*1190*/  ISETP.NE.AND.EX P0, PT, RZ, UR5, PT, P0 ;  /* 0x00000005ff007c0c */ /* 0x000fda000bf05300 */
[----:B------:R-:W-:Y:S05]  /*11a0*/  @!P0 BRA `(.L_x_9) ;  /* 0x00000000001c8947 */ /* 0x000fea0003800000 */
[----:B0-----:R-:W0:Y:S02]  /*11b0*/  LDC.64 R2, c[0x0][0x5a0] ;  /* 0x00016800ff027b82 */ /* 0x001e240000000a00 */
[----:B0-----:R-:W2:Y:S02]  /*11c0*/  LDG.E.64 R2, desc[UR36][R2.64] ;  /* 0x0000002402027981 */ /* 0x001ea4000c1e1b00 */
[----:B--2---:R-:W-:-:S04]  /*11d0*/  ISETP.NE.U32.AND P0, PT, R2, RZ, PT ;  /* 0x000000ff0200720c */ /* 0x004fc80003f05070 */
[----:B------:R-:W-:-:S13]  /*11e0*/  ISETP.NE.AND.EX P0, PT, R3, RZ, PT, P0 ;  /* 0x000000ff0300720c */ /* 0x000fda0003f05300 */
[----:B------:R-:W-:Y:S05]  /*11f0*/  @!P0 BRA `(.L_x_9) ;  /* 0x0000000000088947 */ /* 0x000fea0003800000 */
[----:B-1----:R0:W5:Y:S01]  /*1200*/  LD.E R59, desc[UR36][R2.64] ;  /* 0x00000024023b7980 */ /* 0x002162000c101900 */
[----:B------:R-:W-:Y:S05]  /*1210*/  BRA `(.L_x_10) ;  /* 0x0000000000247947 */ /* 0x000fea0003800000 */
.L_x_9:
[----:B------:R-:W-:Y:S02]  /*1220*/  ULDC.64 UR4, c[0x0][0x590] ;  /* 0x0001640000047ab9 */ /* 0x000fe40000000a00 */
[----:B------:R-:W-:-:S04]  /*1230*/  ISETP.NE.U32.AND P0, PT, RZ, UR4, PT ;  /* 0x00000004ff007c0c */ /* 0x000fc8000bf05070 */
[----:B------:R-:W-:-:S13]  /*1240*/  ISETP.NE.AND.EX P0, PT, RZ, UR5, PT, P0 ;  /* 0x00000005ff007c0c */ /* 0x000fda000bf05300 */
[----:B------:R-:W-:Y:S05]  /*1250*/  @!P0 BRA `(.L_x_11) ;  /* 0x00000000000c8947 */ /* 0x000fea0003800000 */
[----:B0-----:R-:W1:Y:S02]  /*1260*/  LDC.64 R2, c[0x0][0x590] ;  /* 0x00016400ff027b82 */ /* 0x001e640000000a00 */
[----:B-1----:R1:W5:Y:S01]  /*1270*/  LDG.E R59, desc[UR36][R2.64] ;  /* 0x00000024023b7981 */ /* 0x002362000c1e1900 */
[----:B------:R-:W-:Y:S05]  /*1280*/  BRA `(.L_x_10) ;  /* 0x0000000000087947 */ /* 0x000fea0003800000 */
.L_x_11:
[----:B------:R-:W-:Y:S02]  /*1290*/  ULDC UR4, c[0x0][0x584] ;  /* 0x0001610000047ab9 */ /* 0x000fe40000000800 */
[----:B-1----:R-:W-:-:S07]  /*12a0*/  IMAD.U32 R59, RZ, RZ, UR4 ;  /* 0x00000004ff3b7e24 */ /* 0x002fce000f8e00ff */
.L_x_10:
[----:B01----:R-:W0:Y:S01]  /*12b0*/  LDC R2, c[0x0][0x65c] ;  /* 0x00019700ff027b82 */ /* 0x003e220000000800 */
[----:B------:R-:W-:Y:S01]  /*12c0*/  ULDC UR6, c[0x0][0x28c] ;  /* 0x0000a30000067ab9 */ /* 0x000fe20000000800 */
[----:B------:R-:W-:Y:S01]  /*12d0*/  ISETP.NE.AND P0, PT, R10, 0x2, PT ;  /* 0x000000020a00780c */ /* 0x000fe20003f05270 */
[----:B------:R-:W-:Y:S01]  /*12e0*/  UIADD3 UR6, UR6, 0xf, URZ ;  /* 0x0000000f06067890 */ /* 0x000fe2000fffe03f */
[----:B------:R-:W-:Y:S01]  /*12f0*/  IMAD.U32 R10, RZ, RZ, UR12 ;  /* 0x0000000cff0a7e24 */ /* 0x000fe2000f8e00ff */
[----:B------:R-:W-:Y:S01]  /*1300*/  UMOV UR39, URZ ;  /* 0x0000003f00277c82 */ /* 0x000fe20008000000 */
[----:B------:R-:W-:Y:S01]  /*1310*/  UMOV UR38, URZ ;  /* 0x0000003f00267c82 */ /* 0x000fe20008000000 */
[----:B------:R-:W-:Y:S01]  /*1320*/  USHF.R.S32.HI UR7, URZ, 0x1f, UR6 ;  /* 0x0000001f3f077899 */ /* 0x000fe20008011406 */
[----:B------:R-:W-:-:S03]  /*1330*/  ULDC.64 UR8, c[0x0][0x650] ;  /* 0x0001940000087ab9 */ /* 0x000fc60000000a00 */
[----:B------:R-:W-:-:S04]  /*1340*/  ULEA.HI UR7, UR7, UR6, URZ, 0x4 ;  /* 0x0000000607077291 */ /* 0x000fc8000f8f203f */
[----:B------:R-:W-:Y:S01]  /*1350*/  USHF.R.S32.HI UR40, URZ, 0x4, UR7 ;  /* 0x000000043f287899 */ /* 0x000fe20008011407 */
[----:B0-----:R-:W-:-:S13]  /*1360*/  ISETP.NE.AND P1, PT, R2, 0x1, PT ;  /* 0x000000010200780c */ /* 0x001fda0003f25270 */
[----:B------:R-:W0:Y:S01]  /*1370*/  @P1 LDC R17, c[0x0][0x10] ;  /* 0x00000400ff111b82 */ /* 0x000e220000000800 */
[----:B------:R-:W-:Y:S02]  /*1380*/  @P1 IMAD.MOV.U32 R7, RZ, RZ, RZ ;  /* 0x000000ffff071224 */ /* 0x000fe400078e00ff */
[----:B------:R-:W-:-:S05]  /*1390*/  @P1 IMAD.MOV.U32 R11, RZ, RZ, RZ ;  /* 0x000000ffff0b1224 */ /* 0x000fca00078e00ff */
[----:B------:R-:W1:Y:S01]  /*13a0*/  @!P1 LDC R3, c[0x0][0xc] ;  /* 0x00000300ff039b82 */ /* 0x000e620000000800 */
[----:B------:R-:W-:Y:S01]  /*13b0*/  ULDC UR4, c[0x0][0xc] ;  /* 0x0000030000047ab9 */ /* 0x000fe20000000800 */
[----:B------:R-:W-:Y:S02]  /*13c0*/  ULDC UR5, c[0x0][0x10] ;  /* 0x0000040000057ab9 */ /* 0x000fe40000000800 */
[----:B------:R-:W-:-:S04]  /*13d0*/  UIMAD.WIDE.U32 UR4, UR4, UR5, URZ ;  /* 0x00000005040472a5 */ /* 0x000fc8000f8e003f */
[----:B------:R-:W2:Y:S01]  /*13e0*/  LDC R0, c[0x0][0x14] ;  /* 0x00000500ff007b82 */ /* 0x000ea20000000800 */
[----:B0-----:R-:W-:-:S04]  /*13f0*/  @P1 IMAD.WIDE.U32 R16, R17, UR12, R6 ;  /* 0x0000000c11101c25 */ /* 0x001fc8000f8e0006 */
[----:B------:R-:W-:Y:S02]  /*1400*/  @P1 IMAD.IADD R17, R17, 0x1, R11 ;  /* 0x0000000111111824 */ /* 0x000fe400078e020b */
[----:B------:R-:W-:Y:S02]  /*1410*/  IMAD.MOV.U32 R11, RZ, RZ, RZ ;  /* 0x000000ffff0b7224 */ /* 0x000fe400078e00ff */
[----:B-1----:R-:W-:-:S04]  /*1420*/  @!P1 IMAD.WIDE.U32 R10, R6, R3, R10 ;  /* 0x00000003060a9225 */ /* 0x002fc800078e000a */
[----:B------:R-:W-:Y:S02]  /*1430*/  @!P1 IMAD.MOV.U32 R16, RZ, RZ, R10 ;  /* 0x000000ffff109224 */ /* 0x000fe400078e000a */
[----:B--2---:R-:W-:-:S04]  /*1440*/  IMAD.WIDE.U32 R12, R0, UR4, RZ ;  /* 0x00000004000c7c25 */ /* 0x004fc8000f8e00ff */
[----:B------:R-:W-:Y:S01]  /*1450*/  IMAD R3, R0, UR5, RZ ;  /* 0x0000000500037c24 */ /* 0x000fe2000f8e02ff */
[----:B------:R0:W-:Y:S01]  /*1460*/  STL.64 [R1], R12 ;  /* 0x0000000c01007387 */ /* 0x0001e20000100a00 */
[----:B------:R-:W-:Y:S02]  /*1470*/  @!P1 IMAD.MOV.U32 R17, RZ, RZ, R11 ;  /* 0x000000ffff119224 */ /* 0x000fe400078e000b */
[----:B------:R-:W-:Y:S01]  /*1480*/  IMAD.IADD R0, R13, 0x1, R3 ;  /* 0x000000010d007824 */ /* 0x000fe200078e0203 */
[----:B------:R-:W-:Y:S06]  /*1490*/  @P0 BRA `(.L_x_12) ;  /* 0x0000000000200947 */ /* 0x000fec0003800000 */
[----:B------:R-:W-:Y:S01]  /*14a0*/  UISETP.GE.U32.AND UP0, UPT, UR40, 0x38, UPT ;  /* 0x000000382800788c */ /* 0x000fe2000bf06070 */
[----:B------:R-:W-:Y:S01]  /*14b0*/  IADD3 R16, P0, R16, R12, RZ ;  /* 0x0000000c10107210 */ /* 0x000fe20007f1e0ff */
[----:B------:R-:W-:Y:S01]  /*14c0*/  USHF.R.U32.HI UR4, URZ, 0x3, UR40 ;  /* 0x000000033f047899 */ /* 0x000fe20008011628 */
[----:B------:R-:W-:-:S03]  /*14d0*/  UMOV UR38, URZ ;  /* 0x0000003f00267c82 */ /* 0x000fc60008000000 */
[----:B------:R-:W-:Y:S01]  /*14e0*/  UIMAD.WIDE.U32 UR4, UR4, 0x24924925, URZ ;  /* 0x24924925040478a5 */ /* 0x000fe2000f8e003f */
[----:B------:R-:W-:-:S03]  /*14f0*/  IMAD.X R17, R0, 0x1, R17, P0 ;  /* 0x0000000100117824 */ /* 0x000fc600000e0611 */
[----:B------:R-:W-:Y:S02]  /*1500*/  UIMAD UR39, UR5, -0x38, UR40 ;  /* 0xffffffc8052778a4 */ /* 0x000fe4000f8e0228 */
[----:B------:R-:W-:-:S12]  /*1510*/  @UP0 ULOP3.LUT UR38, UR5, 0x1, URZ, 0xc0, !UPT ;  /* 0x0000000105260892 */ /* 0x000fd8000f8ec03f */
.L_x_12:
[----:B------:R-:W-:Y:S01]  /*1520*/  ISETP.GE.U32.AND P0, PT, R16, UR8, PT ;  /* 0x0000000810007c0c */ /* 0x000fe2000bf06070 */
[----:B------:R-:W-:Y:S01]  /*1530*/  IMAD.MOV.U32 R22, RZ, RZ, -0x1 ;  /* 0xffffffffff167424 */ /* 0x000fe200078e00ff */
[----:B------:R-:W-:Y:S01]  /*1540*/  PRMT R3, RZ, 0x7610, R3 ;  /* 0x00007610ff037816 */ /* 0x000fe20000000003 */
[----:B------:R-:W-:Y:S01]  /*1550*/  IMAD.MOV.U32 R18, RZ, RZ, -0x1 ;  /* 0xffffffffff127424 */ /* 0x000fe200078e00ff */
[----:B------:R-:W-:Y:S01]  /*1560*/  ISETP.GE.U32.AND.EX P0, PT, R17, UR9, PT, P0 ;  /* 0x0000000911007c0c */ /* 0x000fe2000bf06100 */
[----:B------:R-:W-:-:S12]  /*1570*/  IMAD.MOV.U32 R19, RZ, RZ, -0x1 ;  /* 0xffffffffff137424 */ /* 0x000fd800078e00ff */
[----:B------:R-:W-:Y:S05]  /*1580*/  @P0 BRA `(.L_x_13) ;  /* 0x0000000400280947 */ /* 0x000fea0003800000 */
[----:B------:R-:W1:Y:S01]  /*1590*/  LDC.64 R26, c[0x0][0x628] ;  /* 0x00018a00ff1a7b82 */ /* 0x000e620000000a00 */
[----:B------:R-:W-:Y:S02]  /*15a0*/  IMAD.MOV.U32 R10, RZ, RZ, R16 ;  /* 0x000000ffff0a7224 */ /* 0x000fe400078e0010 */
[----:B------:R-:W-:-:S05]  /*15b0*/  IMAD.MOV.U32 R11, RZ, RZ, R17 ;  /* 0x000000ffff0b7224 */ /* 0x000fca00078e0011 */
[----:B------:R-:W2:Y:S08]  /*15c0*/  LDC R18, c[0x0][0x630] ;  /* 0x00018c00ff127b82 */ /* 0x000eb00000000800 */
[----:B------:R-:W3:Y:S01]  /*15d0*/  LDC.64 R28, c[0x0][0x620] ;  /* 0x00018800ff1c7b82 */ /* 0x000ee20000000a00 */
[----:B-1----:R-:W-:-:S04]  /*15e0*/  ISETP.NE.U32.AND P0, PT, R26, RZ, PT ;  /* 0x000000ff1a00720c */ /* 0x002fc80003f05070 */
[----:B------:R-:W-:-:S13]  /*15f0*/  ISETP.NE.AND.EX P0, PT, R27, RZ, PT, P0 ;  /* 0x000000ff1b00720c */ /* 0x000fda0003f05300 */
[----:B--23--:R-:W-:Y:S05]  /*1600*/  @!P0 BRA `(.L_x_14) ;  /* 0x0000000000288947 */ /* 0x00cfea0003800000 */
[----:B------:R-:W1:Y:S02]  /*1610*/  LDC R3, c[0x0][0x634] ;  /* 0x00018d00ff037b82 */ /* 0x000e640000000800 */
[----:B-1----:R-:W-:-:S05]  /*1620*/  IADD3 R3, P0, R16, R3, RZ ;  /* 0x0000000310037210 */ /* 0x002fca0007f1e0ff */
[----:B------:R-:W-:-:S04]  /*1630*/  IMAD.X R19, RZ, RZ, R17, P0 ;  /* 0x000000ffff137224 */ /* 0x000fc800000e0611 */
[----:B------:R-:W-:-:S04]  /*1640*/  IMAD.WIDE.U32 R10, R19, R26, RZ ;  /* 0x0000001a130a7225 */ /* 0x000fc800078e00ff */
[----:B0-----:R-:W-:-:S04]  /*1650*/  IMAD.WIDE.U32 R12, P0, R3, R27, R10 ;  /* 0x0000001b030c7225 */ /* 0x001fc8000780000a */
[----:B------:R-:W-:-:S04]  /*1660*/  IMAD.WIDE.U32 R10, R3, R26, RZ ;  /* 0x0000001a030a7225 */ /* 0x000fc800078e00ff */
[----:B------:R-:W-:Y:S01]  /*1670*/  IMAD.X R15, RZ, RZ, RZ, P0 ;  /* 0x000000ffff0f7224 */ /* 0x000fe200000e06ff */
[----:B------:R-:W-:Y:S01]  /*1680*/  IADD3 RZ, P0, R11, R12, RZ ;  /* 0x0000000c0bff7210 */ /* 0x000fe20007f1e0ff */
[----:B------:R-:W-:-:S04]  /*1690*/  IMAD.MOV.U32 R14, RZ, RZ, R13 ;  /* 0x000000ffff0e7224 */ /* 0x000fc800078e000d */
[----:B------:R-:W-:-:S08]  /*16a0*/  IMAD.WIDE.U32.X R10, R19, R27, R14, P0 ;  /* 0x0000001b130a7225 */ /* 0x000fd000000e040e */
.L_x_14:
[----:B------:R-:W1:Y:S01]  /*16b0*/  LDC.64 R32, c[0x0][0x640] ;  /* 0x00019000ff207b82 */ /* 0x000e620000000a00 */
[-CC-:B------:R-:W-:Y:S02]  /*16c0*/  SHF.R.U64 R30, R10, R18.reuse, R11.reuse ;  /* 0x000000120a1e7219 */ /* 0x180fe4000000120b */
[----:B------:R-:W-:Y:S02]  /*16d0*/  SHF.R.U32.HI R3, RZ, R18, R11 ;  /* 0x00000012ff037219 */ /* 0x000fe4000001160b */
[----:B0-----:R-:W-:-:S03]  /*16e0*/  IADD3 R13, P0, RZ, -R30, RZ ;  /* 0x8000001eff0d7210 */ /* 0x001fc60007f1e0ff */
[----:B------:R-:W0:Y:S02]  /*16f0*/  LDC R14, c[0x0][0x618] ;  /* 0x00018600ff0e7b82 */ /* 0x000e240000000800 */
[----:B------:R-:W-:Y:S02]  /*1700*/  IMAD.X R3, RZ, RZ, ~R3, P0 ;  /* 0x000000ffff037224 */ /* 0x000fe400000e0e03 */
[----:B------:R-:W-:-:S04]  /*1710*/  IMAD.WIDE.U32 R10, R13, R28, R16 ;  /* 0x0000001c0d0a7225 */ /* 0x000fc800078e0010 */
[----:B------:R-:W2:Y:S01]  /*1720*/  LDC R15, c[0x0][0x608] ;  /* 0x00018200ff0f7b82 */ /* 0x000ea20000000800 */
[----:B------:R-:W-:Y:S02]  /*1730*/  IMAD R12, R3, R28, RZ ;  /* 0x0000001c030c7224 */ /* 0x000fe400078e02ff */
[----:B------:R-:W-:Y:S02]  /*1740*/  IMAD.MOV.U32 R28, RZ, RZ, 0x1 ;  /* 0x00000001ff1c7424 */ /* 0x000fe400078e00ff */
[----:B------:R-:W-:Y:S02]  /*1750*/  IMAD R3, R13, R29, R12 ;  /* 0x0000001d0d037224 */ /* 0x000fe400078e020c */
[----:B------:R-:W-:Y:S01]  /*1760*/  IMAD.MOV.U32 R12, RZ, RZ, -0x1 ;  /* 0xffffffffff0c7424 */ /* 0x000fe200078e00ff */
[----:B------:R-:W3:Y:S01]  /*1770*/  LDC R31, c[0x0][0x658] ;  /* 0x00019600ff1f7b82 */ /* 0x000ee20000000800 */
[----:B------:R-:W-:Y:S01]  /*1780*/  IMAD.IADD R3, R11, 0x1, R3 ;  /* 0x000000010b037824 */ /* 0x000fe200078e0203 */
[----:B-1----:R-:W-:-:S04]  /*1790*/  ISETP.NE.U32.AND P0, PT, R32, RZ, PT ;  /* 0x000000ff2000720c */ /* 0x002fc80003f05070 */
[----:B------:R-:W-:Y:S02]  /*17a0*/  ISETP.NE.AND.EX P0, PT, R33, RZ, PT, P0 ;  /* 0x000000ff2100720c */ /* 0x000fe40003f05300 */
[----:B------:R-:W1:Y:S01]  /*17b0*/  LDC R24, c[0x0][0x600] ;  /* 0x00018000ff187b82 */ /* 0x000e620000000800 */
[-CC-:B0-----:R-:W-:Y:S02]  /*17c0*/  SHF.R.U64 R27, R10, R14.reuse, R3.reuse ;  /* 0x0000000e0a1b7219 */ /* 0x181fe40000001203 */
[----:B------:R-:W-:-:S05]  /*17d0*/  SHF.R.U32.HI R10, RZ, R14, R3 ;  /* 0x0000000eff0a7219 */ /* 0x000fca0000011603 */
[----:B------:R-:W0:Y:S01]  /*17e0*/  LDC R22, c[0x0][0x648] ;  /* 0x00019200ff167b82 */ /* 0x000e220000000800 */
[-CC-:B--2---:R-:W-:Y:S02]  /*17f0*/  SHF.R.U64 R35, R27, R15.reuse, R10.reuse ;  /* 0x0000000f1b237219 */ /* 0x184fe4000000120a */
[----:B------:R-:W-:-:S05]  /*1800*/  SHF.R.U32.HI R10, RZ, R15, R10 ;  /* 0x0000000fff0a7219 */ /* 0x000fca000001160a */
[----:B------:R-:W2:Y:S01]  /*1810*/  LDC R26, c[0x0][0x638] ;  /* 0x00018e00ff1a7b82 */ /* 0x000ea20000000800 */
[-CC-:B---3--:R-:W-:Y:S02]  /*1820*/  SHF.R.U64 R34, R35, R31.reuse, R10.reuse ;  /* 0x0000001f23227219 */ /* 0x188fe4000000120a */
[-C--:B------:R-:W-:Y:S02]  /*1830*/  SHF.L.U32 R3, R12, R31.reuse, RZ ;  /* 0x0000001f0c037219 */ /* 0x080fe400000006ff */
[----:B------:R-:W-:Y:S01]  /*1840*/  SHF.R.U32.HI R11, RZ, R31, R10 ;  /* 0x0000001fff0b7219 */ /* 0x000fe2000001160a */
[----:B------:R-:W-:Y:S01]  /*1850*/  IMAD.MOV.U32 R10, RZ, RZ, R34 ;  /* 0x000000ffff0a7224 */ /* 0x000fe200078e0022 */
[----:B------:R-:W-:Y:S01]  /*1860*/  LOP3.LUT R18, RZ, R3, RZ, 0x33, !PT ;  /* 0x00000003ff127212 */ /* 0x000fe200078e33ff */
[----:B------:R-:W3:Y:S01]  /*1870*/  LDC R29, c[0x0][0x610] ;  /* 0x00018400ff1d7b82 */ /* 0x000ee20000000800 */
[----:B------:R-:W-:Y:S05]  /*1880*/  @!P0 BRA `(.L_x_15) ;  /* 0x0000000000288947 */ /* 0x000fea0003800000 */
[----:B------:R-:W4:Y:S02]  /*1890*/  LDC R3, c[0x0][0x64c] ;  /* 0x00019300ff037b82 */ /* 0x000f240000000800 */
[----:B----4-:R-:W-:-:S05]  /*18a0*/  IADD3 R3, P0, R34, R3, RZ ;  /* 0x0000000322037210 */ /* 0x010fca0007f1e0ff */
[----:B------:R-:W-:-:S04]  /*18b0*/  IMAD.X R19, RZ, RZ, R11, P0 ;  /* 0x000000ffff137224 */ /* 0x000fc800000e060b */
[----:B------:R-:W-:-:S04]  /*18c0*/  IMAD.WIDE.U32 R10, R19, R32, RZ ;  /* 0x00000020130a7225 */ /* 0x000fc800078e00ff */
[----:B------:R-:W-:-:S04]  /*18d0*/  IMAD.WIDE.U32 R12, P0, R3, R33, R10 ;  /* 0x00000021030c7225 */ /* 0x000fc8000780000a */
[----:B------:R-:W-:-:S04]  /*18e0*/  IMAD.WIDE.U32 R10, R3, R32, RZ ;  /* 0x00000020030a7225 */ /* 0x000fc800078e00ff */
[----:B------:R-:W-:Y:S01]  /*18f0*/  IMAD.X R15, RZ, RZ, RZ, P0 ;  /* 0x000000ffff0f7224 */ /* 0x000fe200000e06ff */
[----:B------:R-:W-:Y:S01]  /*1900*/  IADD3 RZ, P0, R11, R12, RZ ;  /* 0x0000000c0bff7210 */ /* 0x000fe20007f1e0ff */
[----:B------:R-:W-:-:S04]  /*1910*/  IMAD.MOV.U32 R14, RZ, RZ, R13 ;  /* 0x000000ffff0e7224 */ /* 0x000fc800078e000d */
[----:B------:R-:W-:-:S08]  /*1920*/  IMAD.WIDE.U32.X R10, R19, R33, R14, P0 ;  /* 0x00000021130a7225 */ /* 0x000fd000000e040e */
.L_x_15:
[----:B0-----:R-:W-:Y:S01]  /*1930*/  SHF.R.U64 R7, R10, R22, R11 ;  /* 0x000000160a077219 */ /* 0x001fe2000000120b */
[----:B-1----:R-:W-:Y:S01]  /*1940*/  VIADD R10, R24, 0xffffffff ;  /* 0xffffffff180a7836 */ /* 0x002fe20000000000 */
[----:B------:R-:W-:Y:S01]  /*1950*/  SHF.L.U32 R3, R28, R31, RZ ;  /* 0x0000001f1c037219 */ /* 0x000fe200000006ff */
[----:B------:R-:W-:Y:S01]  /*1960*/  @P1 IMAD R21, R25, R20, R6 ;  /* 0x0000001419151224 */ /* 0x000fe200078e0206 */
[----:B------:R-:W-:Y:S01]  /*1970*/  LOP3.LUT R18, R35, R18, RZ, 0xc0, !PT ;  /* 0x0000001223127212 */ /* 0x000fe200078ec0ff */
[----:B------:R-:W-:Y:S02]  /*1980*/  IMAD.MOV R11, RZ, RZ, -R7 ;  /* 0x000000ffff0b7224 */ /* 0x000fe400078e0a07 */
[----:B------:R-:W-:Y:S02]  /*1990*/  IMAD.MOV.U32 R6, RZ, RZ, 0x1 ;  /* 0x00000001ff067424 */ /* 0x000fe400078e00ff */
[----:B------:R-:W-:Y:S01]  /*19a0*/  IMAD R18, R3, R7, R18 ;  /* 0x0000000703127224 */ /* 0x000fe200078e0212 */
[----:B------:R-:W-:Y:S01]  /*19b0*/  LOP3.LUT R7, R27, R10, RZ, 0xc0, !PT ;  /* 0x0000000a1b077212 */ /* 0x000fe200078ec0ff */
[----:B--2---:R-:W-:-:S02]  /*19c0*/  IMAD R3, R11, R26, R34 ;  /* 0x0000001a0b037224 */ /* 0x004fc400078e0222 */
[----:B---3--:R-:W-:Y:S02]  /*19d0*/  IMAD R22, R18, R29, R21 ;  /* 0x0000001d12167224 */ /* 0x008fe400078e0215 */
[----:B------:R-:W-:Y:S01]  /*19e0*/  IMAD R7, R3, R24, R7 ;  /* 0x0000001803077224 */ /* 0x000fe200078e0207 */
[----:B------:R-:W-:Y:S01]  /*19f0*/  PRMT R3, R6, 0x7610, R3 ;  /* 0x0000761006037816 */ /* 0x000fe20000000003 */
[----:B------:R-:W-:-:S03]  /*1a00*/  IMAD.MOV.U32 R19, RZ, RZ, R30 ;  /* 0x000000ffff137224 */ /* 0x000fc600078e001e */
[----:B------:R-:W-:Y:S02]  /*1a10*/  SEL R18, R7, R22, !P1 ;  /* 0x0000001607127207 */ /* 0x000fe40004800000 */
[----:B------:R-:W-:-:S07]  /*1a20*/  SEL R22, R22, R7, !P1 ;  /* 0x0000000716167207 */ /* 0x000fce0004800000 */
.L_x_13:
[----:B------:R-:W-:Y:S05]  /*1a30*/  @!P2 BRA `(.L_x_16) ;  /* 0x00000000000ca947 */ /* 0x000fea0003800000 */
[----:B------:R-:W-:Y:S01]  /*1a40*/  UCGABAR_WAIT ;  /* 0x0000000000007dc7 */ /* 0x000fe20008000000 */
[----:B------:R-:W-:Y:S01]  /*1a50*/  CCTL.IVALL ;  /* 0x00000000ff00798f */ /* 0x000fe20002000000 */
[----:B------:R-:W-:Y:S05]  /*1a60*/  BRA `(.L_x_17) ;  /* 0x0000000000047947 */ /* 0x000fea0003800000 */
.L_x_16:
[----:B------:R-:W-:Y:S06]  /*1a70*/  BAR.SYNC.DEFER_BLOCKING 0x0 ;  /* 0x0000000000007b1d */ /* 0x000fec0000010000 */
.L_x_17:
[----:B------:R-:W-:Y:S05]  /*1a80*/  @!P4 BRA `(.L_x_18) ;  /* 0x000000340044c947 */ /* 0x000fea0003800000 */
[----:B------:R-:W-:-:S13]  /*1a90*/  ISETP.GT.U32.AND P0, PT, R36, 0x1, PT ;  /* 0x000000012400780c */ /* 0x000fda0003f04070 */
[----:B------:R-:W-:Y:S05]  /*1aa0*/  @P0 EXIT ;  /* 0x000000000000094d */ /* 0x000fea0003800000 */
.L_x_19:
[----:B------:R-:W-:-:S08]  /*1ab0*/  NOP ;  /* 0x0000000000007918 */ /* 0x000fd00000000000 */
[----:B------:R-:W1:Y:S02]  /*1ac0*/  USETMAXREG.TRY_ALLOC.CTAPOOL UP0, 0xe8 ;  /* 0x000000e8000079c8 */ /* 0x000e640008000600 */
[----:B-1----:R-:W-:-:S13]  /*1ad0*/  PLOP3.LUT P0, PT, PT, PT, UP0, 0x80, 0x0 ;  /* 0x000000000000781c */ /* 0x002fda0003f0f008 */
[----:B------:R-:W-:Y:S05]  /*1ae0*/  @!P0 BRA `(.L_x_19) ;  /* 0xfffffffc00f08947 */ /* 0x000fea000383ffff */
[----:B------:R-:W-:-:S13]  /*1af0*/  LOP3.LUT P0, RZ, R3, 0xff, RZ, 0xc0, !PT ;  /* 0x000000ff03ff7812 */ /* 0x000fda000780c0ff */
[----:B------:R-:W-:Y:S05]  /*1b00*/  @!P0 EXIT ;  /* 0x000000000000894d */ /* 0x000fea0003800000 */
[----:B------:R-:W2:Y:S01]  /*1b10*/  LDL.64 R6, [R1] ;  /* 0x0000000001067983 */ /* 0x000ea20000100a00 */
[CC--:B------:R-:W-:Y:S01]  /*1b20*/  LEA.HI R3, R8.reuse, R5.reuse, RZ, 0x2 ;  /* 0x0000000508037211 */ /* 0x0c0fe200078f10ff */
[----:B------:R-:W1:Y:S01]  /*1b30*/  S2UR UR4, SR_CgaCtaId ;  /* 0x00000000000479c3 */ /* 0x000e620000008800 */
[----:B------:R-:W-:Y:S01]  /*1b40*/  LEA.HI R8, R8, R5, RZ, 0x5 ;  /* 0x0000000508087211 */ /* 0x000fe200078f28ff */
[----:B------:R-:W-:Y:S01]  /*1b50*/  UMOV UR41, 0x400 ;  /* 0x0000040000297882 */ /* 0x000fe20000000000 */
[----:B------:R-:W-:Y:S01]  /*1b60*/  LOP3.LUT R4, R3, 0xfffffffc, RZ, 0xc0, !PT ;  /* 0xfffffffc03047812 */ /* 0x000fe200078ec0ff */
[----:B------:R-:W-:Y:S01]  /*1b70*/  UISETP.LT.AND UP0, UPT, UR40, 0x1, UPT ;  /* 0x000000012800788c */ /* 0x000fe2000bf01270 */
[--C-:B------:R-:W-:Y:S01]  /*1b80*/  SHF.R.S32.HI R60, RZ, 0x2, R3.reuse ;  /* 0x00000002ff3c7819 */ /* 0x100fe20000011403 */
[----:B------:R-:W-:Y:S01]  /*1b90*/  UIADD3 UR5, UR43, -0x1, URZ ;  /* 0xffffffff2b057890 */ /* 0x000fe2000fffe03f */
[----:B------:R-:W-:Y:S01]  /*1ba0*/  SHF.R.S32.HI R3, RZ, 0x1f, R3 ;  /* 0x0000001fff037819 */ /* 0x000fe20000011403 */
[----:B------:R-:W3:Y:S01]  /*1bb0*/  LDC R66, c[0x0][0x658] ;  /* 0x00019600ff427b82 */ /* 0x000ee20000000800 */
[----:B------:R-:W-:Y:S01]  /*1bc0*/  USEL UR42, UR40, 0x1, UP0 ;  /* 0x00000001282a7887 */ /* 0x000fe20008000000 */
[----:B------:R-:W-:Y:S01]  /*1bd0*/  IMAD.IADD R4, R5, 0x1, -R4 ;  /* 0x0000000105047824 */ /* 0x000fe200078e0a04 */
[----:B------:R-:W-:Y:S01]  /*1be0*/  LEA.HI R3, R3, R60, RZ, 0x3 ;  /* 0x0000003c03037211 */ /* 0x000fe200078f18ff */
[----:B------:R-:W-:Y:S01]  /*1bf0*/  UISETP.NE.AND UP0, UPT, UR5, URZ, UPT ;  /* 0x0000003f0500728c */ /* 0x000fe2000bf05270 */
[----:B------:R-:W-:Y:S01]  /*1c00*/  IMAD.MOV.U32 R5, RZ, RZ, 0x1 ;  /* 0x00000001ff057424 */ /* 0x000fe200078e00ff */
[----:B------:R-:W-:Y:S01]  /*1c10*/  ULDC UR8, c[0x0][0x284] ;  /* 0x0000a10000087ab9 */ /* 0x000fe20000000800 */
[----:B------:R-:W-:Y:S01]  /*1c20*/  LOP3.LUT R3, R3, 0xfffffff8, RZ, 0xc0, !PT ;  /* 0xfffffff803037812 */ /* 0x000fe200078ec0ff */
[----:B------:R-:W4:Y:S01]  /*1c30*/  LDC.64 R64, c[0x0][0x5c8] ;  /* 0x00017200ff407b82 */ /* 0x000f220000000a00 */
[----:B------:R-:W-:Y:S01]  /*1c40*/  USEL UR7, URZ, 0x1, UP0 ;  /* 0x000000013f077887 */ /* 0x000fe20008000000 */
[----:B------:R-:W-:Y:S01]  /*1c50*/  IMAD.SHL.U32 R62, R4, 0x2, RZ ;  /* 0x00000002043e7824 */ /* 0x000fe200078e00ff */
[----:B------:R-:W-:Y:S01]  /*1c60*/  LOP3.LUT R74, R23, 0x1, RZ, 0xfc, !PT ;  /* 0x00000001174a7812 */ /* 0x000fe200078efcff */
[----:B------:R-:W-:Y:S01]  /*1c70*/  IMAD.IADD R60, R60, 0x1, -R3 ;  /* 0x000000013c3c7824 */ /* 0x000fe200078e0a03 */
[----:B------:R-:W-:Y:S01]  /*1c80*/  SHF.R.S32.HI R3, RZ, 0x5, R8 ;  /* 0x00000005ff037819 */ /* 0x000fe20000011408 */
[----:B------:R-:W-:Y:S01]  /*1c90*/  USHF.L.U32 UR48, UR40, 0x1, URZ ;  /* 0x0000000128307899 */ /* 0x000fe2000800063f */
[----:B------:R-:W-:Y:S01]  /*1ca0*/  IMAD.U32 R75, RZ, RZ, UR7 ;  /* 0x00000007ff4b7e24 */ /* 0x000fe2000f8e00ff */
[----:B------:R-:W0:Y:S01]  /*1cb0*/  LDC R67, c[0x0][0x288] ;  /* 0x0000a200ff437b82 */ /* 0x000e220000000800 */
[--C-:B------:R-:W-:Y:S01]  /*1cc0*/  SHF.R.S32.HI R61, RZ, 0x1f, R60.reuse ;  /* 0x0000001fff3d7819 */ /* 0x100fe2000001143c */
[----:B-1----:R-:W-:Y:S01]  /*1cd0*/  ULEA UR41, UR4, UR41, 0x18 ;  /* 0x0000002904297291 */ /* 0x002fe2000f8ec03f */
[C---:B------:R-:W-:Y:S01]  /*1ce0*/  IMAD R71, R3.reuse, -0x10, -R60 ;  /* 0xfffffff003477824 */ /* 0x040fe200078e0a3c */
[----:B------:R-:W-:Y:S01]  /*1cf0*/  USHF.L.U32 UR4, UR5, 0x3, URZ ;  /* 0x0000000305047899 */ /* 0x000fe2000800063f */
[----:B------:R-:W-:Y:S01]  /*1d00*/  SHF.R.S32.HI R63, RZ, 0x1f, R62 ;  /* 0x0000001fff3f7819 */ /* 0x000fe2000001143e */
[----:B------:R-:W-:Y:S01]  /*1d10*/  IMAD.WIDE R60, R3, 0x10, R60 ;  /* 0x00000010033c7825 */ /* 0x000fe200078e023c */
[----:B------:R-:W-:Y:S01]  /*1d20*/  UIADD3 UR5, UR41, 0x480, URZ ;  /* 0x0000048029057890 */ /* 0x000fe2000fffe03f */
[----:B------:R-:W1:Y:S01]  /*1d30*/  LDC R69, c[0x0][0x600] ;  /* 0x00018000ff457b82 */ /* 0x000e620000000800 */
[----:B------:R-:W-:Y:S01]  /*1d40*/  UIADD3 UR6, UR41, 0x1c480, URZ ;  /* 0x0001c48029067890 */ /* 0x000fe2000fffe03f */
[----:B------:R-:W-:Y:S01]  /*1d50*/  IMAD.MOV.U32 R3, RZ, RZ, -0x1 ;  /* 0xffffffffff037424 */ /* 0x000fe200078e00ff */
[----:B------:R-:W-:Y:S01]  /*1d60*/  USHF.R.U32.HI UR5, URZ, 0x4, UR5 ;  /* 0x000000043f057899 */ /* 0x000fe20008011605 */
[----:B------:R-:W-:Y:S01]  /*1d70*/  VIADD R71, R71, UR8 ;  /* 0x0000000847477c36 */ /* 0x000fe20008000000 */
[----:B------:R-:W-:-:S02]  /*1d80*/  USHF.R.U32.HI UR6, URZ, 0x4, UR6 ;  /* 0x000000043f067899 */ /* 0x000fc40008011606 */
[-C--:B---3--:R-:W-:Y:S01]  /*1d90*/  SHF.L.U32 R3, R3, R66.reuse, RZ ;  /* 0x0000004203037219 */ /* 0x088fe200000006ff */
[----:B------:R-:W-:Y:S01]  /*1da0*/  UIADD3 UR47, UR41, 0x390, URZ ;  /* 0x00000390292f7890 */ /* 0x000fe2000fffe03f */
[C---:B----4-:R-:W-:Y:S01]  /*1db0*/  SHF.L.U64.HI R65, R64.reuse, 0x3, R65 ;  /* 0x0000000340417819 */ /* 0x050fe20000010241 */
[----:B------:R-:W-:Y:S01]  /*1dc0*/  ULOP3.LUT UR4, UR4, 0x8, URZ, 0xc0, !UPT ;  /* 0x0000000804047892 */ /* 0x000fe2000f8ec03f */
[----:B------:R-:W-:Y:S01]  /*1dd0*/  SHF.L.U32 R66, R5, R66, RZ ;  /* 0x0000004205427219 */ /* 0x000fe200000006ff */
[----:B------:R-:W-:Y:S01]  /*1de0*/  ULOP3.LUT UR5, UR5, 0x3fff, URZ, 0xc0, !UPT ;  /* 0x00003fff05057892 */ /* 0x000fe2000f8ec03f */
[----:B------:R-:W-:Y:S01]  /*1df0*/  IMAD.SHL.U32 R64, R64, 0x8, RZ ;  /* 0x0000000840407824 */ /* 0x000fe200078e00ff */
[----:B------:R-:W-:Y:S01]  /*1e00*/  ULOP3.LUT UR6, UR6, 0x3fff, URZ, 0xc0, !UPT ;  /* 0x00003fff06067892 */ /* 0x000fe2000f8ec03f */
[----:B------:R-:W-:Y:S01]  /*1e10*/  LOP3.LUT R70, RZ, R3, RZ, 0x33, !PT ;  /* 0x00000003ff467212 */ /* 0x000fe200078e33ff */
[----:B0-----:R-:W-:Y:S01]  /*1e20*/  IMAD R67, R4, -0x2, R67 ;  /* 0xfffffffe04437824 */ /* 0x001fe200078e0243 */
[----:B------:R-:W-:-:S02]  /*1e30*/  UIADD3 UR42, -UR42, UR40, URZ ;  /* 0x000000282a2a7290 */ /* 0x000fc4000fffe13f */
[----:B------:R-:W-:Y:S02]  /*1e40*/  ULEA UR43, UR43, UR47, 0x3 ;  /* 0x0000002f2b2b7291 */ /* 0x000fe4000f8e183f */
[----:B------:R-:W-:Y:S02]  /*1e50*/  ULOP3.LUT UR49, UR4, 0x8, URZ, 0x3c, !UPT ;  /* 0x0000000804317892 */ /* 0x000fe4000f8e3c3f */
[----:B------:R-:W-:Y:S01]  /*1e60*/  ULOP3.LUT UR44, UR4, 0x18, URZ, 0x3c, !UPT ;  /* 0x00000018042c7892 */ /* 0x000fe2000f8e3c3f */
[----:B-1----:R-:W-:Y:S01]  /*1e70*/  VIADD R69, R69, 0xffffffff ;  /* 0xffffffff45457836 */ /* 0x002fe20000000000 */
[----:B------:R-:W-:Y:S02]  /*1e80*/  ULOP3.LUT UR45, UR5, 0x10000, URZ, 0xfc, !UPT ;  /* 0x00010000052d7892 */ /* 0x000fe4000f8efc3f */
[----:B------:R-:W-:Y:S01]  /*1e90*/  ULOP3.LUT UR46, UR6, 0x10000, URZ, 0xfc, !UPT ;  /* 0x00010000062e7892 */ /* 0x000fe2000f8efc3f */
[----:B--2---:R-:W-:-:S11]  /*1ea0*/  SHF.L.U64.HI R68, R6, 0x1, R0 ;  /* 0x0000000106447819 */ /* 0x004fd60000010200 */
.L_x_103:
[----:B------:R-:W-:-:S04]  /*1eb0*/  SHF.L.U32 R0, R75, 0x1f, RZ ;  /* 0x0000001f4b007819 */ /* 0x000fc800000006ff */
[----:B------:R-:W0:Y:S02]  /*1ec0*/  SYNCS.PHASECHK.TRANS64.TRYWAIT P0, [UR43+-0x8], R0 ;  /* 0xfffff800ff0075a7 */ /* 0x000e24000800016b */
[----:B01-345:R-:W-:Y:S05]  /*1ed0*/  @!P0 BRA `(.L_x_20) ;  /* 0x0000005c00888947 */ /* 0x03bfea0003800000 */
.L_x_177:
[----:B------:R-:W-:Y:S02]  /*1ee0*/  ULDC UR4, c[0x0][0x28c] ;  /* 0x0000a30000047ab9 */ /* 0x000fe40000000800 */
[----:B------:R-:W-:-:S13]  /*1ef0*/  ISETP.LT.AND P0, PT, RZ, UR4, PT ;  /* 0x00000004ff007c0c */ /* 0x000fda000bf01270 */
[----:B------:R-:W-:Y:S05]  /*1f00*/  @P0 BRA `(.L_x_21) ;  /* 0x0000000000400947 */ /* 0x000fea0003800000 */
[----:B0-----:R-:W-:Y:S01]  /*1f10*/  MOV R0, 0x0 ;  /* 0x0000000000007802 */ /* 0x001fe20000000f00 */
[----:B------:R-:W-:Y:S01]  /*1f20*/  ULDC.64 UR4, c[0x4][0x68] ;  /* 0x01001a0000047ab9 */ /* 0x000fe20000000a00 */
[----:B------:R-:W-:Y:S01]  /*1f30*/  ULDC.64 UR6, c[0x4][0x8] ;  /* 0x0100020000067ab9 */ /* 0x000fe20000000a00 */
[----:B------:R-:W-:Y:S01]  /*1f40*/  IMAD.U32 R4, RZ, RZ, UR4 ;  /* 0x00000004ff047e24 */ /* 0x000fe2000f8e00ff */
[----:B------:R0:W1:Y:S01]  /*1f50*/  LDC.64 R14, c[0x4][R0] ;  /* 0x01000000000e7b82 */ /* 0x0000620000000a00 */
[----:B------:R-:W-:Y:S01]  /*1f60*/  IMAD.U32 R5, RZ, RZ, UR5 ;  /* 0x00000005ff057e24 */ /* 0x000fe2000f8e00ff */
[----:B------:R-:W-:Y:S01]  /*1f70*/  ULDC.64 UR4, c[0x4][0x70] ;  /* 0x01001c0000047ab9 */ /* 0x000fe20000000a00 */
[----:B------:R-:W-:Y:S02]  /*1f80*/  IMAD.U32 R10, RZ, RZ, UR6 ;  /* 0x00000006ff0a7e24 */ /* 0x000fe4000f8e00ff */
[----:B------:R-:W-:Y:S02]  /*1f90*/  IMAD.U32 R6, RZ, RZ, UR4 ;  /* 0x00000004ff067e24 */ /* 0x000fe4000f8e00ff */
[----:B------:R-:W-:-:S02]  /*1fa0*/  IMAD.U32 R7, RZ, RZ, UR5 ;  /* 0x00000005ff077e24 */ /* 0x000fc4000f8e00ff */
[----:B------:R-:W-:Y:S02]  /*1fb0*/  IMAD.U32 R11, RZ, RZ, UR7 ;  /* 0x00000007ff0b7e24 */ /* 0x000fe4000f8e00ff */
[----:B------:R-:W-:Y:S02]  /*1fc0*/  IMAD.MOV.U32 R8, RZ, RZ, 0x1e1 ;  /* 0x000001e1ff087424 */ /* 0x000fe400078e00ff */
[----:B------:R-:W-:Y:S02]  /*1fd0*/  IMAD.MOV.U32 R12, RZ, RZ, 0x1 ;  /* 0x00000001ff0c7424 */ /* 0x000fe400078e00ff */
[----:B0-----:R-:W-:-:S07]  /*1fe0*/  IMAD.MOV.U32 R13, RZ, RZ, RZ ;  /* 0x000000ffff0d7224 */ /* 0x001fce00078e00ff */
[----:B------:R-:W-:-:S07]  /*1ff0*/  LEPC R20, `(.L_x_21) ;  /* 0x000000001014794e */ /* 0x000fce0000000000 */
[----:B-1---5:R-:W-:Y:S05]  /*2000*/  CALL.ABS.NOINC R14 ;  /* 0x000000000e007343 */ /* 0x022fea0003c00000 */
.L_x_21:
[----:B------:R-:W-:-:S13]  /*2010*/  ISETP.NE.AND P0, PT, R74, 0x3, PT ;  /* 0x000000034a00780c */ /* 0x000fda0003f05270 */
[----:B------:R-:W-:Y:S05]  /*2020*/  @!P0 BRA `(.L_x_22) ;  /* 0x0000000000048947 */ /* 0x000fea0003800000 */
[----:B------:R-:W-:Y:S01]  /*2030*/  BPT.TRAP 0x1 ;  /* 0x000000040000795c */ /* 0x000fe20000300000 */
.L_x_22:
[----:B0-----:R-:W-:Y:S02]  /*2040*/  IMAD.U32 R3, RZ, RZ, UR39 ;  /* 0x00000027ff037e24 */ /* 0x001fe4000f8e00ff */
[----:B------:R-:W-:-:S03]  /*2050*/  IMAD.U32 R0, RZ, RZ, UR38 ;  /* 0x00000026ff007e24 */ /* 0x000fc6000f8e00ff */
[----:B------:R-:W-:Y:S02]  /*2060*/  LEA R3, R3, UR41, 0x3 ;  /* 0x0000002903037c11 */ /* 0x000fe4000f8e18ff */
[----:B------:R-:W-:-:S04]  /*2070*/  SHF.L.U32 R0, R0, 0x1f, RZ ;  /* 0x0000001f00007819 */ /* 0x000fc800000006ff */
[----:B------:R0:W1:Y:S01]  /*2080*/  SYNCS.PHASECHK.TRANS64.TRYWAIT P1, [R3+URZ], R0 ;  /* 0x00000000030075a7 */ /* 0x000062000802017f */
[----:B------:R-:W-:Y:S05]  /*2090*/  @!P0 BRA `(.L_x_23) ;  /* 0x0000000000048947 */ /* 0x000fea0003800000 */
[----:B------:R-:W-:Y:S01]  /*20a0*/  BPT.TRAP 0x1 ;  /* 0x000000040000795c */ /* 0x000fe20000300000 */
.L_x_23:
[----:B-1----:R-:W-:Y:S05]  /*20b0*/  @P1 BRA `(.L_x_24) ;  /* 0x0000000000081947 */ /* 0x002fea0003800000 */
[----:B------:R-:W1:Y:S02]  /*20c0*/  SYNCS.PHASECHK.TRANS64.TRYWAIT P1, [R3+URZ], R0 ;  /* 0x00000000030075a7 */ /* 0x000e64000802017f */
[----:B-1----:R-:W-:Y:S05]  /*20d0*/  @!P1 BRA `(.L_x_25) ;  /* 0x0000005c00209947 */ /* 0x002fea0003800000 */
.L_x_24:
[----:B------:R-:W-:Y:S05]  /*20e0*/  WARPSYNC.ALL ;  /* 0x0000000000007948 */ /* 0x000fea0003800000 */
[----:B------:R-:W-:Y:S01]  /*20f0*/  ULEA UR4, UR39, UR45, 0x7 ;  /* 0x0000002d27047291 */ /* 0x000fe2000f8e383f */
[----:B------:R-:W-:Y:S01]  /*2100*/  WARPGROUP.ARRIVE ;  /* 0x00000000000079c5 */ /* 0x000fe20000000000 */
[----:B------:R-:W-:Y:S01]  /*2110*/  ULEA UR6, UR39, UR46, 0x7 ;  /* 0x0000002e27067291 */ /* 0x000fe2000f8e383f */
[----:B01----:R-:W-:Y:S01]  /*2120*/  IMAD.U32 R0, RZ, RZ, UR42 ;  /* 0x0000002aff007e24 */ /* 0x003fe2000f8e00ff */
[----:B------:R-:W-:Y:S01]  /*2130*/  UMOV UR5, 0xc0000010 ;  /* 0xc000001000057882 */ /* 0x000fe20000000000 */
[----:B------:R-:W-:-:S03]  /*2140*/  UMOV UR7, 0xc0000010 ;  /* 0xc000001000077882 */ /* 0x000fc60000000000 */
[----:B------:R-:W-:-:S03]  /*2150*/  ISETP.GE.AND P1, PT, R0, 0x1, PT ;  /* 0x000000010000780c */ /* 0x000fc60003f26270 */
[----:B------:R-:W-:Y:S03]  /*2160*/  HGMMA.64x64x16.F32 R24, gdesc[UR4], RZ, !UPT, gsb0 ;  /* 0x00e00000041879f0 */ /* 0x000fe6000c0008ff */
[----:B------:R-:W-:-:S07]  /*2170*/  WARPGROUP.DEPBAR.LE gsb0, 0x0 ;  /* 0x00008000000079c5 */ /* 0x000fce0000010000 */
[----:B------:R-:W-:Y:S05]  /*2180*/  @!P1 BRA `(.L_x_26) ;  /* 0x0000000000b89947 */ /* 0x000fea0003800000 */
[----:B------:R-:W-:Y:S01]  /*2190*/  UIADD3 UR4, UR39, 0x1, URZ ;  /* 0x0000000127047890 */ /* 0x000fe2000fffe03f */
[----:B------:R-:W-:Y:S02]  /*21a0*/  IMAD.U32 R0, RZ, RZ, UR42 ;  /* 0x0000002aff007e24 */ /* 0x000fe4000f8e00ff */
[----:B------:R-:W-:Y:S01]  /*21b0*/  IMAD.U32 R3, RZ, RZ, UR39 ;  /* 0x00000027ff037e24 */ /* 0x000fe2000f8e00ff */
[----:B------:R-:W-:-:S04]  /*21c0*/  UISETP.NE.AND UP0, UPT, UR4, 0x38, UPT ;  /* 0x000000380400788c */ /* 0x000fc8000bf05270 */
[----:B------:R-:W-:Y:S02]  /*21d0*/  USEL UR5, URZ, 0x1, UP0 ;  /* 0x000000013f057887 */ /* 0x000fe40008000000 */
[----:B------:R-:W-:Y:S02]  /*21e0*/  USEL UR8, UR4, URZ, UP0 ;  /* 0x0000003f04087287 */ /* 0x000fe40008000000 */
[----:B------:R-:W-:-:S06]  /*21f0*/  ULOP3.LUT UR5, UR38, UR5, URZ, 0x3c, !UPT ;  /* 0x0000000526057292 */ /* 0x000fcc000f8e3c3f */
[----:B------:R-:W-:-:S07]  /*2200*/  IMAD.U32 R6, RZ, RZ, UR5 ;  /* 0x00000005ff067e24 */ /* 0x000fce000f8e00ff */
.L_x_33:
[----:B------:R-:W-:Y:S05]  /*2210*/  @!P0 BRA `(.L_x_27) ;  /* 0x0000000000048947 */ /* 0x000fea0003800000 */
[----:B------:R-:W-:Y:S01]  /*2220*/  BPT.TRAP 0x1 ;  /* 0x000000040000795c */ /* 0x000fe20000300000 */
.L_x_27:
[----:B------:R-:W-:Y:S01]  /*2230*/  ULEA UR4, UR8, UR41, 0x3 ;  /* 0x0000002908047291 */ /* 0x000fe2000f8e183f */
[----:B------:R-:W-:-:S08]  /*2240*/  SHF.L.U32 R4, R6, 0x1f, RZ ;  /* 0x0000001f06047819 */ /* 0x000fd000000006ff */
[----:B------:R0:W1:Y:S01]  /*2250*/  SYNCS.PHASECHK.TRANS64.TRYWAIT P1, [UR4], R4 ;  /* 0x00000004ff0075a7 */ /* 0x0000620008020144 */
[----:B------:R-:W-:Y:S05]  /*2260*/  @!P0 BRA `(.L_x_28) ;  /* 0x0000000000048947 */ /* 0x000fea0003800000 */
[----:B------:R-:W-:Y:S01]  /*2270*/  BPT.TRAP 0x1 ;  /* 0x000000040000795c */ /* 0x000fe20000300000 */
.L_x_28:
[----:B-1----:R-:W-:Y:S05]  /*2280*/  @P1 BRA `(.L_x_29) ;  /* 0x0000000000081947 */ /* 0x002fea0003800000 */
[----:B------:R-:W1:Y:S02]  /*2290*/  SYNCS.PHASECHK.TRANS64.TRYWAIT P1, [UR4], R4 ;  /* 0x00000004ff0075a7 */ /* 0x000e640008020144 */
[----:B-1----:R-:W-:Y:S05]  /*22a0*/  @!P1 BRA `(.L_x_30) ;  /* 0x0000005800c09947 */ /* 0x002fea0003800000 */
.L_x_29:
[----:B------:R-:W-:Y:S01]  /*22b0*/  ULEA UR4, UR8, UR45, 0x7 ;  /* 0x0000002d08047291 */ /* 0x000fe2000f8e383f */
[----:B------:R-:W-:Y:S01]  /*22c0*/  WARPGROUP.ARRIVE ;  /* 0x00000000000079c5 */ /* 0x000fe20000000000 */
[----:B------:R-:W-:Y:S01]  /*22d0*/  ULEA UR6, UR8, UR46, 0x7 ;  /* 0x0000002e08067291 */ /* 0x000fe2000f8e383f */
[----:B------:R-:W-:Y:S01]  /*22e0*/  UMOV UR5, 0xc0000010 ;  /* 0xc000001000057882 */ /* 0x000fe20000000000 */
[----:B------:R-:W-:-:S07]  /*22f0*/  UMOV UR7, 0xc0000010 ;  /* 0xc000001000077882 */ /* 0x000fce0000000000 */
[----:B------:R-:W-:Y:S03]  /*2300*/  HGMMA.64x64x16.F32 R24, gdesc[UR4], R24, gsb0 ;  /* 0x00e00000041879f0 */ /* 0x000fe60008000818 */
[----:B------:R-:W-:Y:S02]  /*2310*/  WARPGROUP.DEPBAR.LE gsb0, 0x0 ;  /* 0x00008000000079c5 */ /* 0x000fe40000010000 */
[----:B------:R-:W-:Y:S05]  /*2320*/  @!P0 BRA `(.L_x_31) ;  /* 0x0000000000048947 */ /* 0x000fea0003800000 */
[----:B------:R-:W-:Y:S01]  /*2330*/  BPT.TRAP 0x1 ;  /* 0x000000040000795c */ /* 0x000fe20000300000 */
.L_x_31:
[----:B------:R-:W-:-:S13]  /*2340*/  ISETP.NE.AND P1, PT, R57, RZ, PT ;  /* 0x000000ff3900720c */ /* 0x000fda0003f25270 */
[----:B01----:R-:W-:-:S05]  /*2350*/  @P1 LEA R4, R3, UR41, 0x3 ;  /* 0x0000002903041c11 */ /* 0x003fca000f8e18ff */
[----:B------:R-:W-:-:S05]  /*2360*/  @P1 VIADD R5, R4, 0x1c0 ;  /* 0x000001c004051836 */ /* 0x000fca0000000000 */
[----:B------:R-:W-:-:S04]  /*2370*/  @P1 PRMT R5, R56, 0x654, R5 ;  /* 0x0000065438051816 */ /* 0x000fc80000000005 */
[----:B------:R0:W-:Y:S01]  /*2380*/  @P1 SYNCS.ARRIVE.TRANS64.RED.A1T0 RZ, [R5+URZ], RZ ;  /* 0x000000ff05ff19a7 */ /* 0x0001e2000810043f */
[----:B------:R-:W-:-:S13]  /*2390*/  ISETP.GT.U32.AND P1, PT, R23, 0x1, PT ;  /* 0x000000011700780c */ /* 0x000fda0003f24070 */
[----:B0-----:R-:W-:Y:S05]  /*23a0*/  @P1 BRA `(.L_x_32) ;  /* 0x0000000000041947 */ /* 0x001fea0003800000 */
[----:B------:R-:W-:Y:S01]  /*23b0*/  BPT.TRAP 0x1 ;  /* 0x000000040000795c */ /* 0x000fe20000300000 */
.L_x_32:
[----:B------:R-:W-:Y:S01]  /*23c0*/  UIADD3 UR8, UR8, 0x1, URZ ;  /* 0x0000000108087890 */ /* 0x000fe2000fffe03f */
[C---:B------:R-:W-:Y:S01]  /*23d0*/  ISETP.GT.AND P2, PT, R0.reuse, 0x1, PT ;  /* 0x000000010000780c */ /* 0x040fe20003f44270 */
[----:B------:R-:W-:Y:S02]  /*23e0*/  VIADD R3, R3, 0x1 ;  /* 0x0000000103037836 */ /* 0x000fe40000000000 */
[----:B------:R-:W-:Y:S01]  /*23f0*/  UISETP.NE.AND UP0, UPT, UR8, 0x38, UPT ;  /* 0x000000380800788c */ /* 0x000fe2000bf05270 */
[----:B------:R-:W-:Y:S02]  /*2400*/  VIADD R0, R0, 0xffffffff ;  /* 0xffffffff00007836 */ /* 0x000fe40000000000 */
[C---:B------:R-:W-:Y:S01]  /*2410*/  ISETP.NE.AND P1, PT, R3.reuse, 0x38, PT ;  /* 0x000000380300780c */ /* 0x040fe20003f25270 */
[----:B------:R-:W-:Y:S02]  /*2420*/  USEL UR4, URZ, 0x1, UP0 ;  /* 0x000000013f047887 */ /* 0x000fe40008000000 */
[----:B------:R-:W-:Y:S01]  /*2430*/  USEL UR8, UR8, URZ, UP0 ;  /* 0x0000003f08087287 */ /* 0x000fe20008000000 */
[----:B------:R-:W-:-:S03]  /*2440*/  SEL R3, R3, RZ, P1 ;  /* 0x000000ff03037207 */ /* 0x000fc60000800000 */
[----:B------:R-:W-:Y:S01]  /*2450*/  LOP3.LUT R6, R6, UR4, RZ, 0x3c, !PT ;  /* 0x0000000406067c12 */ /* 0x000fe2000f8e3cff */
[----:B------:R-:W-:Y:S07]  /*2460*/  @P2 BRA `(.L_x_33) ;  /* 0xfffffffc00682947 */ /* 0x000fee000383ffff */
.L_x_26:
[----:B------:R-:W0:Y:S01]  /*2470*/  LDC R0, c[0x0][0x28c] ;  /* 0x0000a300ff007b82 */ /* 0x000e220000000800 */
[----:B------:R-:W-:-:S04]  /*2480*/  IMAD.U32 R3, RZ, RZ, UR49 ;  /* 0x00000031ff037e24 */ /* 0x000fc8000f8e00ff */
[----:B------:R1:W-:Y:S01]  /*2490*/  SYNCS.ARRIVE.TRANS64.A1T0 RZ, [R3+UR47], RZ ;  /* 0x000000ff03ff79a7 */ /* 0x0003e2000810002f */
[----:B0-----:R-:W-:-:S13]  /*24a0*/  ISETP.GE.AND P1, PT, R0, 0x1, PT ;  /* 0x000000010000780c */ /* 0x001fda0003f26270 */
[----:B-1----:R-:W-:Y:S05]  /*24b0*/  @!P1 BRA `(.L_x_34) ;  /* 0x0000000000449947 */ /* 0x002fea0003800000 */
[----:B------:R-:W-:Y:S05]  /*24c0*/  @!P0 BRA `(.L_x_35) ;  /* 0x0000000000048947 */ /* 0x000fea0003800000 */
[----:B------:R-:W-:Y:S01]  /*24d0*/  BPT.TRAP 0x1 ;  /* 0x000000040000795c */ /* 0x000fe20000300000 */
.L_x_35:
[----:B------:R-:W-:-:S13]  /*24e0*/  ISETP.NE.AND P0, PT, R57, RZ, PT ;  /* 0x000000ff3900720c */ /* 0x000fda0003f05270 */
[----:B------:R-:W-:-:S05]  /*24f0*/  VOTEU.ANY UP0, P0 ;  /* 0x00000000003f7886 */ /* 0x000fca0000000100 */
[----:B------:R-:W-:-:S06]  /*2500*/  @UP0 UIADD3 UR4, UR39, UR42, URZ ;  /* 0x0000002a27040290 */ /* 0x000fcc000fffe03f */
[----:B------:R-:W-:Y:S02]  /*2510*/  IMAD.U32 R4, RZ, RZ, UR4 ;  /* 0x00000004ff047e24 */ /* 0x000fe4000f8e00ff */
[----:B------:R-:W-:-:S03]  /*2520*/  IMAD.U32 R3, RZ, RZ, UR4 ;  /* 0x00000004ff037e24 */ /* 0x000fc6000f8e00ff */
[----:B------:R-:W-:-:S05]  /*2530*/  @P0 SHF.R.U32.HI R4, RZ, 0x3, R4 ;  /* 0x00000003ff040819 */ /* 0x000fca0000011604 */
[----:B------:R-:W-:-:S04]  /*2540*/  @P0 IMAD.WIDE.U32 R4, R4, 0x24924925, RZ ;  /* 0x2492492504040825 */ /* 0x000fc800078e00ff */
[----:B------:R-:W-:-:S05]  /*2550*/  @P0 IMAD R4, R5, -0x38, R3 ;  /* 0xffffffc805040824 */ /* 0x000fca00078e0203 */
[----:B------:R-:W-:-:S05]  /*2560*/  @P0 LEA R4, R4, UR41, 0x3 ;  /* 0x0000002904040c11 */ /* 0x000fca000f8e18ff */
[----:B------:R-:W-:-:S05]  /*2570*/  @P0 VIADD R3, R4, 0x1c0 ;  /* 0x000001c004030836 */ /* 0x000fca0000000000 */
[----:B------:R-:W-:-:S04]  /*2580*/  @P0 PRMT R3, R56, 0x654, R3 ;  /* 0x0000065438030816 */ /* 0x000fc80000000003 */
[----:B------:R0:W-:Y:S01]  /*2590*/  @P0 SYNCS.ARRIVE.TRANS64.RED.A1T0 RZ, [R3+URZ], RZ ;  /* 0x000000ff03ff09a7 */ /* 0x0001e2000810043f */
[----:B------:R-:W-:-:S13]  /*25a0*/  ISETP.GT.U32.AND P0, PT, R23, 0x1, PT ;  /* 0x000000011700780c */ /* 0x000fda0003f04070 */
[----:B0-----:R-:W-:Y:S05]  /*25b0*/  @P0 BRA `(.L_x_34) ;  /* 0x0000000000040947 */ /* 0x001fea0003800000 */
[----:B------:R-:W-:Y:S01]  /*25c0*/  BPT.TRAP 0x1 ;  /* 0x000000040000795c */ /* 0x000fe20000300000 */
.L_x_34:
[----:B------:R-:W-:Y:S01]  /*25d0*/  SHF.L.U32 R0, R75, 0x1f, RZ ;  /* 0x0000001f4b007819 */ /* 0x000fe200000006ff */
[----:B------:R-:W-:Y:S01]  /*25e0*/  UIADD3 UR39, UR39, UR48, URZ ;  /* 0x0000003027277290 */ /* 0x000fe2000fffe03f */
[----:B------:R-:W-:Y:S01]  /*25f0*/  SHF.R.S32.HI R9, RZ, 0x1f, R19 ;  /* 0x0000001fff097819 */ /* 0x000fe20000011413 */
[----:B------:R-:W-:Y:S01]  /*2600*/  UISETP.GE.U32.AND UP1, UPT, UR48, 0x38, UPT ;  /* 0x000000383000788c */ /* 0x000fe2000bf26070 */
[----:B------:R-:W0:Y:S01]  /*2610*/  SYNCS.PHASECHK.TRANS64.TRYWAIT P0, [UR43+0x8], R0 ;  /* 0x00000800ff0075a7 */ /* 0x000e22000800016b */
[----:B------:R-:W-:-:S04]  /*2620*/  UISETP.GT.U32.AND UP0, UPT, UR39, 0x37, UPT ;  /* 0x000000372700788c */ /* 0x000fc8000bf04070 */
[----:B------:R-:W-:-:S04]  /*2630*/  UISETP.LT.U32.AND UP0, UPT, UR48, 0x38, UP0 ;  /* 0x000000383000788c */ /* 0x000fc80008701070 */
[----:B------:R-:W-:Y:S02]  /*2640*/  USEL UR6, URZ, 0x1, !UP0 ;  /* 0x000000013f067887 */ /* 0x000fe4000c000000 */
[----:B------:R-:W-:Y:S02]  /*2650*/  @UP1 USHF.R.U32.HI UR4, URZ, 0x3, UR39 ;  /* 0x000000033f041899 */ /* 0x000fe40008011627 */
[----:B------:R-:W-:Y:S02]  /*2660*/  ULOP3.LUT UR38, UR38, UR6, URZ, 0x3c, !UPT ;  /* 0x0000000626267292 */ /* 0x000fe4000f8e3c3f */
[----:B------:R-:W-:-:S04]  /*2670*/  @UP1 UIMAD.WIDE.U32 UR4, UR4, 0x24924925, URZ ;  /* 0x24924925040418a5 */ /* 0x000fc8000f8e003f */
[----:B------:R-:W-:Y:S01]  /*2680*/  @UP1 ULOP3.LUT UR38, UR38, 0x1, UR5, 0x78, !UPT ;  /* 0x0000000126261892 */ /* 0x000fe2000f8e7805 */
[----:B0-----:R-:W-:Y:S11]  /*2690*/  @!P0 BRA `(.L_x_36) ;  /* 0x0000005400dc8947 */ /* 0x001ff60003800000 */
.L_x_178:
[----:B------:R-:W-:Y:S01]  /*26a0*/  ULDC.64 UR4, c[0x0][0x5d0] ;  /* 0x0001740000047ab9 */ /* 0x000fe20000000a00 */
[----:B------:R-:W-:Y:S01]  /*26b0*/  ULDC UR6, c[0x0][0x284] ;  /* 0x0000a10000067ab9 */ /* 0x000fe20000000800 */
[----:B0-----:R-:W-:Y:S02]  /*26c0*/  IMAD R0, R9, UR4, RZ ;  /* 0x0000000409007c24 */ /* 0x001fe4000f8e02ff */
[----:B------:R-:W-:Y:S02]  /*26d0*/  IMAD.SHL.U32 R12, R18, 0x40, RZ ;  /* 0x00000040120c7824 */ /* 0x000fe400078e00ff */
[C---:B------:R-:W-:Y:S02]  /*26e0*/  IMAD R3, R19.reuse, UR5, R0 ;  /* 0x0000000513037c24 */ /* 0x040fe4000f8e0200 */
[----:B------:R-:W-:Y:S01]  /*26f0*/  IMAD.SHL.U32 R0, R22, 0x40, RZ ;  /* 0x0000004016007824 */ /* 0x000fe200078e00ff */
[----:B------:R-:W-:Y:S01]  /*2700*/  SHF.R.S32.HI R13, RZ, 0x1f, R12 ;  /* 0x0000001fff0d7819 */ /* 0x000fe2000001140c */
[----:B------:R-:W-:Y:S01]  /*2710*/  IMAD.WIDE.U32 R4, R19, UR4, R62 ;  /* 0x0000000413047c25 */ /* 0x000fe2000f8e003e */
[----:B------:R-:W-:-:S02]  /*2720*/  ULDC.64 UR4, c[0x0][0x5c8] ;  /* 0x0001720000047ab9 */ /* 0x000fc40000000a00 */
[----:B------:R-:W-:Y:S01]  /*2730*/  ISETP.GE.AND P0, PT, R0, UR6, PT ;  /* 0x0000000600007c0c */ /* 0x000fe2000bf06270 */
[----:B------:R-:W-:Y:S01]  /*2740*/  ULDC UR6, c[0x0][0x288] ;  /* 0x0000a20000067ab9 */ /* 0x000fe20000000800 */
[----:B------:R-:W-:Y:S01]  /*2750*/  IADD3 R4, P1, R12, R4, RZ ;  /* 0x000000040c047210 */ /* 0x000fe20007f3e0ff */
[----:B------:R-:W-:Y:S01]  /*2760*/  IMAD.WIDE R20, R22, 0x40, R60 ;  /* 0x0000004016147825 */ /* 0x000fe200078e023c */
[----:B------:R-:W-:Y:S02]  /*2770*/  ISETP.GE.OR P0, PT, R12, UR6, P0 ;  /* 0x000000060c007c0c */ /* 0x000fe40008706670 */
[----:B------:R-:W-:Y:S01]  /*2780*/  IADD3.X R5, R13, R5, R3, P1, !PT ;  /* 0x000000050d057210 */ /* 0x000fe20000ffe403 */
[----:B------:R-:W-:-:S04]  /*2790*/  IMAD R7, R21, UR4, RZ ;  /* 0x0000000415077c24 */ /* 0x000fc8000f8e02ff */
[C---:B------:R-:W-:Y:S02]  /*27a0*/  IMAD R7, R20.reuse, UR5, R7 ;  /* 0x0000000514077c24 */ /* 0x040fe4000f8e0207 */
[----:B------:R-:W-:-:S04]  /*27b0*/  IMAD.WIDE.U32 R72, R20, UR4, R4 ;  /* 0x0000000414487c25 */ /* 0x000fc8000f8e0004 */
[----:B------:R-:W-:Y:S05]  /*27c0*/  @P0 BRA `(.L_x_37) ;  /* 0x0000002000580947 */ /* 0x000fea0003800000 */
[----:B-----5:R-:W-:Y:S01]  /*27d0*/  FSETP.NEU.AND P0, PT, R59, RZ, PT ;  /* 0x000000ff3b00720b */ /* 0x020fe20003f0d000 */
[----:B------:R-:W-:Y:S01]  /*27e0*/  IMAD.IADD R18, R67, 0x1, -R12 ;  /* 0x0000000143127824 */ /* 0x000fe200078e0a0c */
[----:B------:R-:W-:Y:S01]  /*27f0*/  BSSY B0, `(.L_x_37) ;  /* 0x0000213000007945 */ /* 0x000fe20003800000 */
[----:B------:R-:W-:Y:S02]  /*2800*/  IMAD.IADD R0, R71, 0x1, -R0 ;  /* 0x0000000147007824 */ /* 0x000fe400078e0a00 */
[----:B------:R-:W-:Y:S01]  /*2810*/  IMAD.IADD R7, R73, 0x1, R7 ;  /* 0x0000000149077824 */ /* 0x000fe200078e0207 */
[----:B------:R-:W-:-:S04]  /*2820*/  ISETP.GT.AND P2, PT, R18, RZ, PT ;  /* 0x000000ff1200720c */ /* 0x000fc80003f44270 */
[----:B------:R-:W-:-:S03]  /*2830*/  ISETP.GT.AND P1, PT, R0, RZ, P2 ;  /* 0x000000ff0000720c */ /* 0x000fc60001724270 */
[----:B------:R-:W-:Y:S10]  /*2840*/  @!P0 BRA `(.L_x_38) ;  /* 0x0000001400dc8947 */ /* 0x000ff40003800000 */
[----:B------:R-:W0:Y:S01]  /*2850*/  LDC.64 R76, c[0x0][0x5b8] ;  /* 0x00016e00ff4c7b82 */ /* 0x000e220000000a00 */
[----:B------:R-:W-:-:S07]  /*2860*/  ULDC.64 UR4, c[0x0][0x5c0] ;  /* 0x0001700000047ab9 */ /* 0x000fce0000000a00 */
[----:B------:R-:W1:Y:S08]  /*2870*/  LDC.64 R78, c[0x0][0x5b0] ;  /* 0x00016c00ff4e7b82 */ /* 0x000e700000000a00 */
[----:B------:R-:W2:Y:S01]  /*2880*/  LDC.64 R80, c[0x0][0x5a8] ;  /* 0x00016a00ff507b82 */ /* 0x000ea20000000a00 */
[-C--:B0-----:R-:W-:Y:S02]  /*2890*/  IMAD R6, R9, R76.reuse, RZ ;  /* 0x0000004c09067224 */ /* 0x081fe400078e02ff */
[----:B------:R-:W-:-:S04]  /*28a0*/  IMAD.WIDE.U32 R4, R19, R76, R62 ;  /* 0x0000004c13047225 */ /* 0x000fc800078e003e */
[----:B------:R-:W-:Y:S01]  /*28b0*/  IMAD R73, R19, R77, R6 ;  /* 0x0000004d13497224 */ /* 0x000fe200078e0206 */
[----:B------:R-:W-:Y:S01]  /*28c0*/  IADD3 R8, P0, R12, R4, RZ ;  /* 0x000000040c087210 */ /* 0x000fe20007f1e0ff */
[----:B-1----:R-:W-:-:S03]  /*28d0*/  IMAD R3, R21, R78, RZ ;  /* 0x0000004e15037224 */ /* 0x002fc600078e02ff */
[----:B------:R-:W-:Y:S01]  /*28e0*/  IADD3.X R9, R13, R5, R73, P0, !PT ;  /* 0x000000050d097210 */ /* 0x000fe200007fe449 */
[C---:B------:R-:W-:Y:S02]  /*28f0*/  IMAD R77, R20.reuse, R79, R3 ;  /* 0x0000004f144d7224 */ /* 0x040fe400078e0203 */
[----:B------:R-:W-:-:S04]  /*2900*/  IMAD.WIDE.U32 R4, R20, R78, R8 ;  /* 0x0000004e14047225 */ /* 0x000fc800078e0008 */
[----:B------:R-:W-:Y:S01]  /*2910*/  IMAD.IADD R3, R5, 0x1, R77 ;  /* 0x0000000105037824 */ /* 0x000fe200078e024d */
[----:B--2---:R-:W-:-:S04]  /*2920*/  LEA R10, P0, R4, R80, 0x1 ;  /* 0x00000050040a7211 */ /* 0x004fc800078008ff */
[----:B------:R-:W-:-:S05]  /*2930*/  LEA.HI.X R11, R4, R81, R3, 0x1, P0 ;  /* 0x00000051040b7211 */ /* 0x000fca00000f0c03 */
[----:B------:R-:W2:Y:S01]  /*2940*/  @P1 LDG.E.LTC128B.U16 R3, desc[UR36][R10.64] ;  /* 0x000000240a031981 */ /* 0x000ea2000c1e1520 */
[----:B------:R-:W-:Y:S01]  /*2950*/  IMAD.WIDE.U32 R4, R20, R78, R12 ;  /* 0x0000004e14047225 */ /* 0x000fe200078e000c */
[----:B------:R-:W-:Y:S02]  /*2960*/  BSSY B1, `(.L_x_39) ;  /* 0x0000015000017945 */ /* 0x000fe40003800000 */
[----:B------:R-:W-:-:S04]  /*2970*/  IADD3 R14, P0, R62, R4, RZ ;  /* 0x000000043e0e7210 */ /* 0x000fc80007f1e0ff */
[----:B------:R-:W-:Y:S02]  /*2980*/  IADD3.X R15, R63, R77, R5, P0, !PT ;  /* 0x0000004d3f0f7210 */ /* 0x000fe400007fe405 */
[----:B------:R-:W-:Y:S01]  /*2990*/  LEA R6, P0, R72, UR4, 0x1 ;  /* 0x0000000448067c11 */ /* 0x000fe2000f8008ff */
[----:B------:R-:W-:-:S03]  /*29a0*/  IMAD.WIDE.U32 R14, R19, R76, R14 ;  /* 0x0000004c130e7225 */ /* 0x000fc600078e000e */
[----:B------:R-:W-:Y:S02]  /*29b0*/  LEA.HI.X R7, R72, UR5, R7, 0x1, P0 ;  /* 0x0000000548077c11 */ /* 0x000fe400080f0c07 */
[----:B------:R-:W-:-:S04]  /*29c0*/  ISETP.GT.AND P0, PT, R18, 0x1, PT ;  /* 0x000000011200780c */ /* 0x000fc80003f04270 */
[----:B------:R-:W-:Y:S01]  /*29d0*/  ISETP.GT.AND P3, PT, R0, RZ, P0 ;  /* 0x000000ff0000720c */ /* 0x000fe20000764270 */
[----:B--2---:R-:W-:-:S05]  /*29e0*/  HADD2.F32 R4, -RZ, R3.H0_H0 ;  /* 0x20000003ff047230 */ /* 0x004fca0000004100 */
[----:B------:R-:W-:Y:S01]  /*29f0*/  FMUL R5, R4, R59 ;  /* 0x0000003b04057220 */ /* 0x000fe20000400000 */
[----:B------:R-:W-:-:S03]  /*2a00*/  LEA R4, P4, R14, R80, 0x1 ;  /* 0x000000500e047211 */ /* 0x000fc600078808ff */
[----:B------:R-:W-:-:S05]  /*2a10*/  FFMA R5, R24, R58, R5 ;  /* 0x0000003a18057223 */ /* 0x000fca0000000005 */
[----:B------:R-:W-:Y:S01]  /*2a20*/  F2FP.F16.F32.PACK_AB R10, RZ, R5 ;  /* 0x00000005ff0a723e */ /* 0x000fe200000000ff */
[----:B------:R-:W-:-:S03]  /*2a30*/  IMAD.IADD R5, R73, 0x1, R15 ;  /* 0x0000000149057824 */ /* 0x000fc600078e020f */
[----:B------:R-:W-:Y:S01]  /*2a40*/  PRMT R11, R10, 0x7610, R11 ;  /* 0x000076100a0b7816 */ /* 0x000fe2000000000b */
[----:B------:R-:W-:Y:S01]  /*2a50*/  IMAD.SHL.U32 R10, R78, 0x8, RZ ;  /* 0x000000084e0a7824 */ /* 0x000fe200078e00ff */
[----:B------:R-:W-:-:S03]  /*2a60*/  LEA.HI.X R5, R14, R81, R5, 0x1, P4 ;  /* 0x000000510e057211 */ /* 0x000fc600020f0c05 */
[----:B------:R0:W-:Y:S02]  /*2a70*/  @P1 STG.E.U16 desc[UR36][R6.64], R11 ;  /* 0x0000000b06001986 */ /* 0x0001e4000c101524 */
[----:B0-----:R-:W-:Y:S01]  /*2a80*/  SHF.L.U64.HI R11, R78, 0x3, R79 ;  /* 0x000000034e0b7819 */ /* 0x001fe2000001024f */
[----:B------:R-:W-:Y:S06]  /*2a90*/  @!P3 BRA `(.L_x_40) ;  /* 0x000000000004b947 */ /* 0x000fec0003800000 */
[----:B------:R0:W5:Y:S02]  /*2aa0*/  LDG.E.LTC128B.U16 R3, desc[UR36][R4.64+0x2] ;  /* 0x0000022404037981 */ /* 0x000164000c1e1520 */
.L_x_40:
[----:B------:R-:W-:Y:S05]  /*2ab0*/  BSYNC B1 ;  /* 0x0000000000017941 */ /* 0x000fea0003800000 */
.L_x_39:
[----:B-----5:R-:W-:Y:S01]  /*2ac0*/  HADD2.F32 R14, -RZ, R3.H0_H0 ;  /* 0x20000003ff0e7230 */ /* 0x020fe20000004100 */
[----:B------:R-:W-:Y:S01]  /*2ad0*/  ISETP.GT.AND P2, PT, R0, 0x8, P2 ;  /* 0x000000080000780c */ /* 0x000fe20001744270 */
[----:B------:R-:W-:Y:S01]  /*2ae0*/  IMAD.WIDE.U32 R10, R20, R78, R10 ;  /* 0x0000004e140a7225 */ /* 0x000fe200078e000a */
[----:B------:R-:W-:-:S03]  /*2af0*/  PRMT R20, R3, 0x7610, R20 ;  /* 0x0000761003147816 */ /* 0x000fc60000000014 */
[----:B------:R-:W-:Y:S01]  /*2b00*/  FMUL R14, R14, R59 ;  /* 0x0000003b0e0e7220 */ /* 0x000fe20000400000 */
[----:B------:R-:W-:Y:S01]  /*2b10*/  IMAD.IADD R77, R77, 0x1, R11 ;  /* 0x000000014d4d7824 */ /* 0x000fe200078e020b */
[----:B------:R-:W-:Y:S02]  /*2b20*/  IADD3 R8, P1, R8, R10, RZ ;  /* 0x0000000a08087210 */ /* 0x000fe40007f3e0ff */
[----:B------:R-:W-:-:S03]  /*2b30*/  FFMA R25, R25, R58, R14 ;  /* 0x0000003a19197223 */ /* 0x000fc6000000000e */
[----:B------:R-:W-:Y:S01]  /*2b40*/  IMAD.X R9, R77, 0x1, R9, P1 ;  /* 0x000000014d097824 */ /* 0x000fe200008e0609 */
[C---:B------:R-:W-:Y:S02]  /*2b50*/  LEA R14, P1, R8.reuse, R80, 0x1 ;  /* 0x00000050080e7211 */ /* 0x040fe400078208ff */
[----:B------:R-:W-:Y:S02]  /*2b60*/  F2FP.F16.F32.PACK_AB R25, RZ, R25 ;  /* 0x00000019ff19723e */ /* 0x000fe400000000ff */
[----:B------:R-:W-:-:S03]  /*2b70*/  LEA.HI.X R15, R8, R81, R9, 0x1, P1 ;  /* 0x00000051080f7211 */ /* 0x000fc600008f0c09 */
[----:B------:R1:W-:Y:S04]  /*2b80*/  @P3 STG.E.U16 desc[UR36][R6.64+0x2], R25 ;  /* 0x0000021906003986 */ /* 0x0003e8000c101524 */
[----:B------:R-:W2:Y:S01]  /*2b90*/  @P2 LDG.E.LTC128B.U16 R20, desc[UR36][R14.64] ;  /* 0x000000240e142981 */ /* 0x000ea2000c1e1520 */
[----:B------:R-:W-:Y:S01]  /*2ba0*/  IADD3 R12, P1, P3, R62, R10, R12 ;  /* 0x0000000a3e0c7210 */ /* 0x000fe20007b3e00c */
[----:B------:R-:W-:Y:S01]  /*2bb0*/  BSSY B1, `(.L_x_41) ;  /* 0x0000011000017945 */ /* 0x000fe20003800000 */
[C---:B------:R-:W-:Y:S02]  /*2bc0*/  SHF.L.U64.HI R11, R64.reuse, 0x1, R65 ;  /* 0x00000001400b7819 */ /* 0x040fe40000010241 */
[----:B------:R-:W-:Y:S02]  /*2bd0*/  IADD3.X R13, R63, R77, R13, P1, P3 ;  /* 0x0000004d3f0d7210 */ /* 0x000fe40000fe640d */
[----:B------:R-:W-:-:S02]  /*2be0*/  LEA R10, P1, R64, R6, 0x1 ;  /* 0x00000006400a7211 */ /* 0x000fc400078208ff */
[----:B------:R-:W-:Y:S01]  /*2bf0*/  ISETP.GT.AND P0, PT, R0, 0x8, P0 ;  /* 0x000000080000780c */ /* 0x000fe20000704270 */
[----:B------:R-:W-:-:S04]  /*2c00*/  IMAD.WIDE.U32 R12, R19, R76, R12 ;  /* 0x0000004c130c7225 */ /* 0x000fc800078e000c */
[----:B------:R-:W-:Y:S02]  /*2c10*/  IMAD.X R11, R11, 0x1, R7, P1 ;  /* 0x000000010b0b7824 */ /* 0x000fe400008e0607 */
[----:B------:R-:W-:Y:S02]  /*2c20*/  IMAD.IADD R9, R73, 0x1, R13 ;  /* 0x0000000149097824 */ /* 0x000fe400078e020d */
[----:B--2---:R-:W-:-:S05]  /*2c30*/  HADD2.F32 R8, -RZ, R20.H0_H0 ;  /* 0x20000014ff087230 */ /* 0x004fca0000004100 */
[----:B------:R-:W-:Y:S01]  /*2c40*/  FMUL R3, R8, R59 ;  /* 0x0000003b08037220 */ /* 0x000fe20000400000 */
[----:B------:R-:W-:-:S03]  /*2c50*/  LEA R8, P3, R12, R80, 0x1 ;  /* 0x000000500c087211 */ /* 0x000fc600078608ff */
[----:B------:R-:W-:Y:S01]  /*2c60*/  FFMA R3, R26, R58, R3 ;  /* 0x0000003a1a037223 */ /* 0x000fe20000000003 */
[----:B------:R-:W-:-:S04]  /*2c70*/  LEA.HI.X R9, R12, R81, R9, 0x1, P3 ;  /* 0x000000510c097211 */ /* 0x000fc800018f0c09 */
[----:B------:R-:W-:-:S05]  /*2c80*/  F2FP.F16.F32.PACK_AB R3, RZ, R3 ;  /* 0x00000003ff03723e */ /* 0x000fca00000000ff */
[----:B------:R1:W-:Y:S01]  /*2c90*/  @P2 STG.E.U16 desc[UR36][R10.64], R3 ;  /* 0x000000030a002986 */ /* 0x0003e2000c101524 */
[----:B------:R-:W-:Y:S05]  /*2ca0*/  @!P0 BRA `(.L_x_42) ;  /* 0x0000000000048947 */ /* 0x000fea0003800000 */
[----:B------:R2:W5:Y:S02]  /*2cb0*/  LDG.E.LTC128B.U16 R20, desc[UR36][R8.64+0x2] ;  /* 0x0000022408147981 */ /* 0x000564000c1e1520 */
.L_x_42:
[----:B------:R-:W-:Y:S05]  /*2cc0*/  BSYNC B1 ;  /* 0x0000000000017941 */ /* 0x000fea0003800000 */
.L_x_41:
[----:B-----5:R-:W-:Y:S01]  /*2cd0*/  HADD2.F32 R12, -RZ, R20.H0_H0 ;  /* 0x20000014ff0c7230 */ /* 0x020fe20000004100 */
[----:B------:R-:W-:Y:S01]  /*2ce0*/  ISETP.GT.AND P1, PT, R18, 0x8, PT ;  /* 0x000000081200780c */ /* 0x000fe20003f24270 */
[----:B------:R-:W-:Y:S03]  /*2cf0*/  BSSY B1, `(.L_x_43) ;  /* 0x0000008000017945 */ /* 0x000fe60003800000 */
[----:B------:R-:W-:Y:S01]  /*2d00*/  FMUL R12, R12, R59 ;  /* 0x0000003b0c0c7220 */ /* 0x000fe20000400000 */
[----:B------:R-:W-:-:S03]  /*2d10*/  ISETP.GT.AND P2, PT, R0, RZ, P1 ;  /* 0x000000ff0000720c */ /* 0x000fc60000f44270 */
[----:B------:R-:W-:-:S05]  /*2d20*/  FFMA R12, R27, R58, R12 ;  /* 0x0000003a1b0c7223 */ /* 0x000fca000000000c */
[----:B------:R-:W-:-:S05]  /*2d30*/  F2FP.F16.F32.PACK_AB R12, RZ, R12 ;  /* 0x0000000cff0c723e */ /* 0x000fca00000000ff */
[----:B------:R3:W-:Y:S01]  /*2d40*/  @P0 STG.E.U16 desc[UR36][R10.64+0x2], R12 ;  /* 0x0000020c0a000986 */ /* 0x0007e2000c101524 */
[----:B------:R-:W-:Y:S05]  /*2d50*/  @!P2 BRA `(.L_x_44) ;  /* 0x000000000004a947 */ /* 0x000fea0003800000 */
[----:B------:R4:W5:Y:S02]  /*2d60*/  LDG.E.LTC128B.U16 R20, desc[UR36][R4.64+0x10] ;  /* 0x0000102404147981 */ /* 0x000964000c1e1520 */
.L_x_44:
[----:B------:R-:W-:Y:S05]  /*2d70*/  BSYNC B1 ;  /* 0x0000000000017941 */ /* 0x000fea0003800000 */
.L_x_43:
[----:B---3-5:R-:W-:Y:S01]  /*2d80*/  HADD2.F32 R12, -RZ, R20.H0_H0 ;  /* 0x20000014ff0c7230 */ /* 0x028fe20000004100 */
[----:B------:R-:W-:Y:S01]  /*2d90*/  ISETP.GT.AND P0, PT, R18, 0x9, PT ;  /* 0x000000091200780c */ /* 0x000fe20003f04270 */
[----:B------:R-:W-:Y:S03]  /*2da0*/  BSSY B1, `(.L_x_45) ;  /* 0x0000008000017945 */ /* 0x000fe60003800000 */
[----:B-1----:R-:W-:Y:S01]  /*2db0*/  FMUL R3, R12, R59 ;  /* 0x0000003b0c037220 */ /* 0x002fe20000400000 */
[----:B------:R-:W-:-:S03]  /*2dc0*/  ISETP.GT.AND P3, PT, R0, RZ, P0 ;  /* 0x000000ff0000720c */ /* 0x000fc60000764270 */
[----:B------:R-:W-:-:S05]  /*2dd0*/  FFMA R3, R28, R58, R3 ;  /* 0x0000003a1c037223 */ /* 0x000fca0000000003 */
[----:B------:R-:W-:-:S05]  /*2de0*/  F2FP.F16.F32.PACK_AB R3, RZ, R3 ;  /* 0x00000003ff03723e */ /* 0x000fca00000000ff */
[----:B------:R1:W-:Y:S01]  /*2df0*/  @P2 STG.E.U16 desc[UR36][R6.64+0x10], R3 ;  /* 0x0000100306002986 */ /* 0x0003e2000c101524 */
[----:B------:R-:W-:Y:S05]  /*2e00*/  @!P3 BRA `(.L_x_46) ;  /* 0x000000000004b947 */ /* 0x000fea0003800000 */
[----:B------:R3:W5:Y:S02]  /*2e10*/  LDG.E.LTC128B.U16 R20, desc[UR36][R4.64+0x12] ;  /* 0x0000122404147981 */ /* 0x000764000c1e1520 */
.L_x_46:
[----:B------:R-:W-:Y:S05]  /*2e20*/  BSYNC B1 ;  /* 0x0000000000017941 */ /* 0x000fea0003800000 */
.L_x_45:
[----:B-----5:R-:W-:Y:S01]  /*2e30*/  HADD2.F32 R12, -RZ, R20.H0_H0 ;  /* 0x20000014ff0c7230 */ /* 0x020fe20000004100 */
[----:B------:R-:W-:Y:S01]  /*2e40*/  ISETP.GT.AND P1, PT, R0, 0x8, P1 ;  /* 0x000000080000780c */ /* 0x000fe20000f24270 */
[----:B------:R-:W-:Y:S03]  /*2e50*/  BSSY B1, `(.L_x_47) ;  /* 0x0000007000017945 */ /* 0x000fe60003800000 */
[----:B------:R-:W-:-:S04]  /*2e60*/  FMUL R12, R12, R59 ;  /* 0x0000003b0c0c7220 */ /* 0x000fc80000400000 */
[----:B------:R-:W-:-:S05]  /*2e70*/  FFMA R12, R29, R58, R12 ;  /* 0x0000003a1d0c7223 */ /* 0x000fca000000000c */
[----:B------:R-:W-:-:S05]  /*2e80*/  F2FP.F16.F32.PACK_AB R12, RZ, R12 ;  /* 0x0000000cff0c723e */ /* 0x000fca00000000ff */
[----:B------:R0:W-:Y:S01]  /*2e90*/  @P3 STG.E.U16 desc[UR36][R6.64+0x12], R12 ;  /* 0x0000120c06003986 */ /* 0x0001e2000c101524 */
[----:B------:R-:W-:Y:S05]  /*2ea0*/  @!P1 BRA `(.L_x_48) ;  /* 0x0000000000049947 */ /* 0x000fea0003800000 */
[----:B------:R0:W5:Y:S02]  /*2eb0*/  LDG.E.LTC128B.U16 R20, desc[UR36][R8.64+0x10] ;  /* 0x0000102408147981 */ /* 0x000164000c1e1520 */
.L_x_48:
[----:B------:R-:W-:Y:S05]  /*2ec0*/  BSYNC B1 ;  /* 0x0000000000017941 */ /* 0x000fea0003800000 */
.L_x_47:
[----:B0----5:R-:W-:Y:S01]  /*2ed0*/  HADD2.F32 R12, -RZ, R20.H0_H0 ;  /* 0x20000014ff0c7230 */ /* 0x021fe20000004100 */
[----:B------:R-:W-:Y:S01]  /*2ee0*/  ISETP.GT.AND P0, PT, R0, 0x8, P0 ;  /* 0x000000080000780c */ /* 0x000fe20000704270 */
[----:B------:R-:W-:Y:S03]  /*2ef0*/  BSSY B1, `(.L_x_49) ;  /* 0x0000007000017945 */ /* 0x000fe60003800000 */
[----:B-1----:R-:W-:-:S04]  /*2f00*/  FMUL R3, R12, R59 ;  /* 0x0000003b0c037220 */ /* 0x002fc80000400000 */
[----:B------:R-:W-:-:S05]  /*2f10*/  FFMA R3, R30, R58, R3 ;  /* 0x0000003a1e037223 */ /* 0x000fca0000000003 */
[----:B------:R-:W-:-:S05]  /*2f20*/  F2FP.F16.F32.PACK_AB R3, RZ, R3 ;  /* 0x00000003ff03723e */ /* 0x000fca00000000ff */
[----:B------:R0:W-:Y:S01]  /*2f30*/  @P1 STG.E.U16 desc[UR36][R10.64+0x10], R3 ;  /* 0x000010030a001986 */ /* 0x0001e2000c101524 */
[----:B------:R-:W-:Y:S05]  /*2f40*/  @!P0 BRA `(.L_x_50) ;  /* 0x0000000000048947 */ /* 0x000fea0003800000 */
[----:B------:R1:W5:Y:S02]  /*2f50*/  LDG.E.LTC128B.U16 R20, desc[UR36][R8.64+0x12] ;  /* 0x0000122408147981 */ /* 0x000364000c1e1520 */
.L_x_50:
[----:B------:R-:W-:Y:S05]  /*2f60*/  BSYNC B1 ;  /* 0x0000000000017941 */ /* 0x000fea0003800000 */
.L_x_49:
        /* <DEDUP_REMOVED lines=10> */
.L_x_52:
[----:B------:R-:W-:Y:S05]  /*3010*/  BSYNC B1 ;  /* 0x0000000000017941 */ /* 0x000fea0003800000 */
.L_x_51:
[----:B0----5:R-:W-:Y:S01]  /*3020*/  HADD2.F32 R12, -RZ, R20.H0_H0 ;  /* 0x20000014ff0c7230 */ /* 0x021fe20000004100 */
        /* <DEDUP_REMOVED lines=9> */
.L_x_54:
[----:B------:R-:W-:Y:S05]  /*30c0*/  BSYNC B1 ;  /* 0x0000000000017941 */ /* 0x000fea0003800000 */
.L_x_53:
        /* <DEDUP_REMOVED lines=9> */
.L_x_56:
[----:B------:R-:W-:Y:S05]  /*3160*/  BSYNC B1 ;  /* 0x0000000000017941 */ /* 0x000fea0003800000 */
.L_x_55:
[----:B0----5:R-:W-:Y:S01]  /*3170*/  HADD2.F32 R12, -RZ, R20.H0_H0 ;  /* 0x20000014ff0c7230 */ /* 0x021fe20000004100 */
        /* <DEDUP_REMOVED lines=8> */
.L_x_58:
[----:B------:R-:W-:Y:S05]  /*3200*/  BSYNC B1 ;  /* 0x0000000000017941 */ /* 0x000fea0003800000 */
.L_x_57:
        /* <DEDUP_REMOVED lines=10> */
.L_x_60:
[----:B------:R-:W-:Y:S05]  /*32b0*/  BSYNC B1 ;  /* 0x0000000000017941 */ /* 0x000fea0003800000 */
.L_x_59:
        /* <DEDUP_REMOVED lines=10> */
.L_x_62:
[----:B------:R-:W-:Y:S05]  /*3360*/  BSYNC B1 ;  /* 0x0000000000017941 */ /* 0x000fea0003800000 */
.L_x_61:
        /* <DEDUP_REMOVED lines=9> */
.L_x_64:
[----:B------:R-:W-:Y:S05]  /*3400*/  BSYNC B1 ;  /* 0x0000000000017941 */ /* 0x000fea0003800000 */
.L_x_63:
        /* <DEDUP_REMOVED lines=9> */
.L_x_66:
[----:B------:R-:W-:Y:S05]  /*34a0*/  BSYNC B1 ;  /* 0x0000000000017941 */ /* 0x000fea0003800000 */
.L_x_65:
        /* <DEDUP_REMOVED lines=10> */
.L_x_68:
[----:B------:R-:W-:Y:S05]  /*3550*/  BSYNC B1 ;  /* 0x0000000000017941 */ /* 0x000fea0003800000 */
.L_x_67:
        /* <DEDUP_REMOVED lines=10> */
.L_x_70:
[----:B------:R-:W-:Y:S05]  /*3600*/  BSYNC B1 ;  /* 0x0000000000017941 */ /* 0x000fea0003800000 */
.L_x_69:
        /* <DEDUP_REMOVED lines=9> */
.L_x_72:
[----:B------:R-:W-:Y:S05]  /*36a0*/  BSYNC B1 ;  /* 0x0000000000017941 */ /* 0x000fea0003800000 */
.L_x_71:
        /* <DEDUP_REMOVED lines=9> */
.L_x_74:
[----:B------:R-:W-:Y:S05]  /*3740*/  BSYNC B1 ;  /* 0x0000000000017941 */ /* 0x000fea0003800000 */
.L_x_73:
        /* <DEDUP_REMOVED lines=10> */
.L_x_76:
[----:B------:R-:W-:Y:S05]  /*37f0*/  BSYNC B1 ;  /* 0x0000000000017941 */ /* 0x000fea0003800000 */
.L_x_75:
        /* <DEDUP_REMOVED lines=10> */
.L_x_78:
[----:B------:R-:W-:Y:S05]  /*38a0*/  BSYNC B1 ;  /* 0x0000000000017941 */ /* 0x000fea0003800000 */
.L_x_77:
        /* <DEDUP_REMOVED lines=9> */
.L_x_80:
[----:B------:R-:W-:Y:S05]  /*3940*/  BSYNC B1 ;  /* 0x0000000000017941 */ /* 0x000fea0003800000 */
.L_x_79:
        /* <DEDUP_REMOVED lines=9> */
.L_x_82:
[----:B------:R-:W-:Y:S05]  /*39e0*/  BSYNC B1 ;  /* 0x0000000000017941 */ /* 0x000fea0003800000 */
.L_x_81:
        /* <DEDUP_REMOVED lines=10> */
.L_x_84:
[----:B------:R-:W-:Y:S05]  /*3a90*/  BSYNC B1 ;  /* 0x0000000000017941 */ /* 0x000fea0003800000 */
.L_x_83:
        /* <DEDUP_REMOVED lines=10> */
.L_x_86:
[----:B------:R-:W-:Y:S05]  /*3b40*/  BSYNC B1 ;  /* 0x0000000000017941 */ /* 0x000fea0003800000 */
.L_x_85:
        /* <DEDUP_REMOVED lines=9> */
.L_x_88:
[----:B------:R-:W-:Y:S05]  /*3be0*/  BSYNC B1 ;  /* 0x0000000000017941 */ /* 0x000fea0003800000 */
.L_x_87:
        /* <DEDUP_REMOVED lines=9> */
.L_x_90:
[----:B------:R-:W-:Y:S05]  /*3c80*/  BSYNC B1 ;  /* 0x0000000000017941 */ /* 0x000fea0003800000 */
.L_x_89:
        /* <DEDUP_REMOVED lines=10> */
.L_x_92:
[----:B------:R-:W-:Y:S05]  /*3d30*/  BSYNC B1 ;  /* 0x0000000000017941 */ /* 0x000fea0003800000 */
.L_x_91:
        /* <DEDUP_REMOVED lines=10> */
.L_x_94:
[----:B------:R-:W-:Y:S05]  /*3de0*/  BSYNC B1 ;  /* 0x0000000000017941 */ /* 0x000fea0003800000 */
.L_x_93:
[----:B0--345:R-:W-:Y:S01]  /*3df0*/  HADD2.F32 R4, -RZ, R20.H0_H0 ;  /* 0x20000014ff047230 */ /* 0x039fe20000004100 */
        /* <DEDUP_REMOVED lines=8> */
.L_x_96:
[----:B------:R-:W-:Y:S05]  /*3e80*/  BSYNC B1 ;  /* 0x0000000000017941 */ /* 0x000fea0003800000 */
.L_x_95:
[----:B0----5:R-:W-:Y:S01]  /*3e90*/  HADD2.F32 R4, -RZ, R20.H0_H0 ;  /* 0x20000014ff047230 */ /* 0x021fe20000004100 */
[----:B------:R-:W-:Y:S01]  /*3ea0*/  ISETP.GT.AND P0, PT, R0, 0x8, P0 ;  /* 0x000000080000780c */ /* 0x000fe20000704270 */
[----:B------:R-:W-:Y:S01]  /*3eb0*/  @P1 IMAD.MOV.U32 R5, RZ, RZ, R11 ;  /* 0x000000ffff051224 */ /* 0x000fe200078e000b */
[----:B------:R-:W-:Y:S02]  /*3ec0*/  BSSY B1, `(.L_x_97) ;  /* 0x0000008000017945 */ /* 0x000fe40003800000 */
[----:B------:R-:W-:Y:S01]  /*3ed0*/  FMUL R3, R4, R59 ;  /* 0x0000003b04037220 */ /* 0x000fe20000400000 */
[----:B------:R-:W-:-:S03]  /*3ee0*/  @P1 IMAD.MOV.U32 R4, RZ, RZ, R10 ;  /* 0x000000ffff041224 */ /* 0x000fc600078e000a */
[----:B------:R-:W-:-:S05]  /*3ef0*/  FFMA R3, R54, R58, R3 ;  /* 0x0000003a36037223 */ /* 0x000fca0000000003 */
[----:B------:R-:W-:-:S05]  /*3f00*/  F2FP.F16.F32.PACK_AB R3, RZ, R3 ;  /* 0x00000003ff03723e */ /* 0x000fca00000000ff */
[----:B------:R0:W-:Y:S01]  /*3f10*/  @P1 STG.E.U16 desc[UR36][R4.64+0x70], R3 ;  /* 0x0000700304001986 */ /* 0x0001e2000c101524 */
[----:B------:R-:W-:Y:S05]  /*3f20*/  @!P0 BRA `(.L_x_98) ;  /* 0x0000000000048947 */ /* 0x000fea0003800000 */
[----:B------:R4:W5:Y:S02]  /*3f30*/  LDG.E.LTC128B.U16 R20, desc[UR36][R8.64+0x72] ;  /* 0x0000722408147981 */ /* 0x000964000c1e1520 */
.L_x_98:
[----:B------:R-:W-:Y:S05]  /*3f40*/  BSYNC B1 ;  /* 0x0000000000017941 */ /* 0x000fea0003800000 */
.L_x_97:
[----:B------:R-:W-:Y:S05]  /*3f50*/  @!P0 BRA `(.L_x_99) ;  /* 0x0000000800708947 */ /* 0x000fea0003800000 */
[----:B-----5:R-:W-:-:S05]  /*3f60*/  HADD2.F32 R20, -RZ, R20.H0_H0 ;  /* 0x20000014ff147230 */ /* 0x020fca0000004100 */
[----:B------:R-:W-:-:S04]  /*3f70*/  FMUL R20, R20, R59 ;  /* 0x0000003b14147220 */ /* 0x000fc80000400000 */
[----:B------:R-:W-:-:S05]  /*3f80*/  FFMA R20, R55, R58, R20 ;  /* 0x0000003a37147223 */ /* 0x000fca0000000014 */
[----:B------:R-:W-:-:S05]  /*3f90*/  F2FP.F16.F32.PACK_AB R20, RZ, R20 ;  /* 0x00000014ff14723e */ /* 0x000fca00000000ff */
[----:B------:R0:W-:Y:S01]  /*3fa0*/  STG.E.U16 desc[UR36][R10.64+0x72], R20 ;  /* 0x000072140a007986 */ /* 0x0001e2000c101524 */
[----:B------:R-:W-:Y:S05]  /*3fb0*/  BRA `(.L_x_99) ;  /* 0x0000000800587947 */ /* 0x000fea0003800000 */
.L_x_38:
[----:B------:R-:W-:Y:S01]  /*3fc0*/  ISETP.GT.AND P3, PT, R18, 0x1, PT ;  /* 0x000000011200780c */ /* 0x000fe20003f64270 */
[----:B------:R-:W-:Y:S01]  /*3fd0*/  ULDC.64 UR4, c[0x0][0x5c0] ;  /* 0x0001700000047ab9 */ /* 0x000fe20000000a00 */
[-C--:B------:R-:W-:Y:S01]  /*3fe0*/  FMUL R24, R24, R58.reuse ;  /* 0x0000003a18187220 */ /* 0x080fe20000400000 */
[----:B------:R-:W-:Y:S01]  /*3ff0*/  LEA R4, P4, R72, UR4, 0x1 ;  /* 0x0000000448047c11 */ /* 0x000fe2000f8808ff */
[-C--:B------:R-:W-:Y:S01]  /*4000*/  FMUL R25, R25, R58.reuse ;  /* 0x0000003a19197220 */ /* 0x080fe20000400000 */
[----:B------:R-:W-:Y:S01]  /*4010*/  ISETP.GT.AND P0, PT, R0, RZ, P3 ;  /* 0x000000ff0000720c */ /* 0x000fe20001f04270 */
[----:B------:R-:W-:Y:S01]  /*4020*/  FMUL R26, R26, R58 ;  /* 0x0000003a1a1a7220 */ /* 0x000fe20000400000 */
[----:B------:R-:W-:Y:S01]  /*4030*/  F2FP.F16.F32.PACK_AB R24, RZ, R24 ;  /* 0x00000018ff18723e */ /* 0x000fe200000000ff */
[-C--:B------:R-:W-:Y:S01]  /*4040*/  FMUL R27, R27, R58.reuse ;  /* 0x0000003a1b1b7220 */ /* 0x080fe20000400000 */
[----:B------:R-:W-:Y:S01]  /*4050*/  LEA.HI.X R5, R72, UR5, R7, 0x1, P4 ;  /* 0x0000000548057c11 */ /* 0x000fe2000a0f0c07 */
[-C--:B------:R-:W-:Y:S01]  /*4060*/  FMUL R28, R28, R58.reuse ;  /* 0x0000003a1c1c7220 */ /* 0x080fe20000400000 */
[----:B------:R-:W-:Y:S01]  /*4070*/  F2FP.F16.F32.PACK_AB R25, RZ, R25 ;  /* 0x00000019ff19723e */ /* 0x000fe200000000ff */
[-C--:B------:R-:W-:Y:S01]  /*4080*/  FMUL R29, R29, R58.reuse ;  /* 0x0000003a1d1d7220 */ /* 0x080fe20000400000 */
[----:B------:R-:W-:Y:S01]  /*4090*/  ISETP.GT.AND P2, PT, R0, 0x8, P2 ;  /* 0x000000080000780c */ /* 0x000fe20001744270 */
[----:B------:R-:W-:Y:S01]  /*40a0*/  @P1 STG.E.U16 desc[UR36][R4.64], R24 ;  /* 0x0000001804001986 */ /* 0x000fe2000c101524 */
[----:B------:R-:W-:Y:S01]  /*40b0*/  ISETP.GT.AND P1, PT, R18, 0x8, PT ;  /* 0x000000081200780c */ /* 0x000fe20003f24270 */
[----:B------:R-:W-:Y:S01]  /*40c0*/  FMUL R30, R30, R58 ;  /* 0x0000003a1e1e7220 */ /* 0x000fe20000400000 */
[C---:B------:R-:W-:Y:S01]  /*40d0*/  SHF.L.U64.HI R3, R64.reuse, 0x1, R65 ;  /* 0x0000000140037819 */ /* 0x040fe20000010241 */
[----:B------:R-:W-:Y:S01]  /*40e0*/  @P0 STG.E.U16 desc[UR36][R4.64+0x2], R25 ;  /* 0x0000021904000986 */ /* 0x000fe2000c101524 */
[----:B------:R-:W-:Y:S01]  /*40f0*/  LEA R6, P5, R64, R4, 0x1 ;  /* 0x0000000440067211 */ /* 0x000fe200078a08ff */
[-C--:B------:R-:W-:Y:S01]  /*4100*/  FMUL R31, R31, R58.reuse ;  /* 0x0000003a1f1f7220 */ /* 0x080fe20000400000 */
[----:B------:R-:W-:Y:S01]  /*4110*/  ISETP.GT.AND P3, PT, R0, 0x8, P3 ;  /* 0x000000080000780c */ /* 0x000fe20001f64270 */
[-C--:B------:R-:W-:Y:S01]  /*4120*/  FMUL R32, R32, R58.reuse ;  /* 0x0000003a20207220 */ /* 0x080fe20000400000 */
[----:B------:R-:W-:Y:S01]  /*4130*/  ISETP.GT.AND P0, PT, R18, 0x9, PT ;  /* 0x000000091200780c */ /* 0x000fe20003f04270 */
[----:B------:R-:W-:Y:S01]  /*4140*/  IMAD.X R7, R3, 0x1, R5, P5 ;  /* 0x0000000103077824 */ /* 0x000fe200028e0605 */
[----:B------:R-:W-:Y:S01]  /*4150*/  ISETP.GT.AND P4, PT, R0, RZ, P1 ;  /* 0x000000ff0000720c */ /* 0x000fe20000f84270 */
[----:B------:R-:W-:Y:S01]  /*4160*/  FMUL R33, R33, R58 ;  /* 0x0000003a21217220 */ /* 0x000fe20000400000 */
[----:B------:R-:W-:Y:S01]  /*4170*/  F2FP.F16.F32.PACK_AB R26, RZ, R26 ;  /* 0x0000001aff1a723e */ /* 0x000fe200000000ff */
[-C--:B------:R-:W-:Y:S01]  /*4180*/  FMUL R34, R34, R58.reuse ;  /* 0x0000003a22227220 */ /* 0x080fe20000400000 */
[----:B------:R-:W-:Y:S01]  /*4190*/  ISETP.GT.AND P5, PT, R0, RZ, P0 ;  /* 0x000000ff0000720c */ /* 0x000fe200007a4270 */
[----:B------:R-:W-:Y:S01]  /*41a0*/  FMUL R35, R35, R58 ;  /* 0x0000003a23237220 */ /* 0x000fe20000400000 */
[----:B------:R-:W-:Y:S01]  /*41b0*/  F2FP.F16.F32.PACK_AB R27, RZ, R27 ;  /* 0x0000001bff1b723e */ /* 0x000fe200000000ff */
[----:B------:R-:W-:Y:S01]  /*41c0*/  @P2 STG.E.U16 desc[UR36][R6.64], R26 ;  /* 0x0000001a06002986 */ /* 0x000fe2000c101524 */
[----:B------:R-:W-:Y:S01]  /*41d0*/  F2FP.F16.F32.PACK_AB R28, RZ, R28 ;  /* 0x0000001cff1c723e */ /* 0x000fe200000000ff */
[-C--:B------:R-:W-:Y:S01]  /*41e0*/  FMUL R36, R36, R58.reuse ;  /* 0x0000003a24247220 */ /* 0x080fe20000400000 */
[----:B------:R-:W-:Y:S01]  /*41f0*/  ISETP.GT.AND P2, PT, R0, 0x8, P1 ;  /* 0x000000080000780c */ /* 0x000fe20000f44270 */
[----:B------:R-:W-:Y:S01]  /*4200*/  @P3 STG.E.U16 desc[UR36][R6.64+0x2], R27 ;  /* 0x0000021b06003986 */ /* 0x000fe2000c101524 */
[----:B------:R-:W-:Y:S01]  /*4210*/  ISETP.GT.AND P1, PT, R18, 0x10, PT ;  /* 0x000000101200780c */ /* 0x000fe20003f24270 */
[-C--:B------:R-:W-:Y:S01]  /*4220*/  FMUL R37, R37, R58.reuse ;  /* 0x0000003a25257220 */ /* 0x080fe20000400000 */
[----:B------:R-:W-:Y:S01]  /*4230*/  F2FP.F16.F32.PACK_AB R29, RZ, R29 ;  /* 0x0000001dff1d723e */ /* 0x000fe200000000ff */
[----:B------:R-:W-:Y:S01]  /*4240*/  @P4 STG.E.U16 desc[UR36][R4.64+0x10], R28 ;  /* 0x0000101c04004986 */ /* 0x000fe2000c101524 */
[----:B------:R-:W-:Y:S01]  /*4250*/  ISETP.GT.AND P3, PT, R0, 0x8, P0 ;  /* 0x000000080000780c */ /* 0x000fe20000764270 */
[-C--:B------:R-:W-:Y:S01]  /*4260*/  FMUL R38, R38, R58.reuse ;  /* 0x0000003a26267220 */ /* 0x080fe20000400000 */
[----:B------:R-:W-:Y:S01]  /*4270*/  ISETP.GT.AND P0, PT, R18, 0x11, PT ;  /* 0x000000111200780c */ /* 0x000fe20003f04270 */
[----:B------:R-:W-:Y:S01]  /*4280*/  @P5 STG.E.U16 desc[UR36][R4.64+0x12], R29 ;  /* 0x0000121d04005986 */ /* 0x000fe2000c101524 */
        /* <DEDUP_REMOVED lines=40> */
[C---:B------:R-:W-:Y:S01]  /*4510*/  ISETP.GT.AND P4, PT, R0.reuse, RZ, P1 ;  /* 0x000000ff0000720c */ /* 0x040fe20000f84270 */
[-C--:B------:R-:W-:Y:S01]  /*4520*/  FMUL R51, R51, R58.reuse ;  /* 0x0000003a33337220 */ /* 0x080fe20000400000 */
[----:B------:R-:W-:Y:S01]  /*4530*/  ISETP.GT.AND P5, PT, R0, RZ, P0 ;  /* 0x000000ff0000720c */ /* 0x000fe200007a4270 */
[----:B------:R-:W-:Y:S01]  /*4540*/  FMUL R52, R52, R58 ;  /* 0x0000003a34347220 */ /* 0x000fe20000400000 */
[----:B------:R-:W-:Y:S01]  /*4550*/  F2FP.F16.F32.PACK_AB R38, RZ, R38 ;  /* 0x00000026ff26723e */ /* 0x000fe200000000ff */
[-C--:B------:R-:W-:Y:S01]  /*4560*/  FMUL R53, R53, R58.reuse ;  /* 0x0000003a35357220 */ /* 0x080fe20000400000 */
[----:B------:R-:W-:Y:S01]  /*4570*/  F2FP.F16.F32.PACK_AB R39, RZ, R39 ;  /* 0x00000027ff27723e */ /* 0x000fe200000000ff */
[----:B------:R-:W-:Y:S01]  /*4580*/  FMUL R54, R54, R58 ;  /* 0x0000003a36367220 */ /* 0x000fe20000400000 */
[----:B------:R-:W-:Y:S01]  /*4590*/  F2FP.F16.F32.PACK_AB R40, RZ, R40 ;  /* 0x00000028ff28723e */ /* 0x000fe200000000ff */
[----:B------:R-:W-:Y:S01]  /*45a0*/  @P2 STG.E.U16 desc[UR36][R6.64+0x30], R38 ;  /* 0x0000302606002986 */ /* 0x000fe2000c101524 */
[----:B------:R-:W-:Y:S01]  /*45b0*/  F2FP.F16.F32.PACK_AB R41, RZ, R41 ;  /* 0x00000029ff29723e */ /* 0x000fe200000000ff */
[----:B------:R-:W-:Y:S01]  /*45c0*/  FMUL R55, R55, R58 ;  /* 0x0000003a37377220 */ /* 0x000fe20000400000 */
[C---:B------:R-:W-:Y:S01]  /*45d0*/  ISETP.GT.AND P1, PT, R0.reuse, 0x8, P1 ;  /* 0x000000080000780c */ /* 0x040fe20000f24270 */
[----:B------:R-:W-:Y:S01]  /*45e0*/  @P3 STG.E.U16 desc[UR36][R6.64+0x32], R39 ;  /* 0x0000322706003986 */ /* 0x000fe2000c101524 */
[----:B------:R-:W-:-:S02]  /*45f0*/  ISETP.GT.AND P2, PT, R0, 0x8, P0 ;  /* 0x000000080000780c */ /* 0x000fc40000744270 */
[----:B------:R-:W-:Y:S01]  /*4600*/  F2FP.F16.F32.PACK_AB R42, RZ, R42 ;  /* 0x0000002aff2a723e */ /* 0x000fe200000000ff */
[----:B------:R-:W-:Y:S01]  /*4610*/  @P4 STG.E.U16 desc[UR36][R4.64+0x40], R40 ;  /* 0x0000402804004986 */ /* 0x000fe2000c101524 */
[C---:B------:R-:W-:Y:S02]  /*4620*/  ISETP.GT.AND P4, PT, R18.reuse, 0x28, PT ;  /* 0x000000281200780c */ /* 0x040fe40003f84270 */
[----:B------:R-:W-:Y:S01]  /*4630*/  ISETP.GT.AND P0, PT, R18, 0x29, PT ;  /* 0x000000291200780c */ /* 0x000fe20003f04270 */
[----:B------:R-:W-:Y:S01]  /*4640*/  @P5 STG.E.U16 desc[UR36][R4.64+0x42], R41 ;  /* 0x0000422904005986 */ /* 0x000fe2000c101524 */
[----:B------:R-:W-:Y:S02]  /*4650*/  ISETP.GT.AND P5, PT, R0, RZ, P4 ;  /* 0x000000ff0000720c */ /* 0x000fe400027a4270 */
[----:B------:R-:W-:Y:S01]  /*4660*/  F2FP.F16.F32.PACK_AB R43, RZ, R43 ;  /* 0x0000002bff2b723e */ /* 0x000fe200000000ff */
[----:B------:R-:W-:Y:S01]  /*4670*/  @P1 STG.E.U16 desc[UR36][R6.64+0x40], R42 ;  /* 0x0000402a06001986 */ /* 0x000fe2000c101524 */
[----:B------:R-:W-:-:S02]  /*4680*/  F2FP.F16.F32.PACK_AB R44, RZ, R44 ;  /* 0x0000002cff2c723e */ /* 0x000fc400000000ff */
[C---:B------:R-:W-:Y:S01]  /*4690*/  ISETP.GT.AND P3, PT, R0.reuse, RZ, P0 ;  /* 0x000000ff0000720c */ /* 0x040fe20000764270 */
[----:B------:R-:W-:Y:S01]  /*46a0*/  @P2 STG.E.U16 desc[UR36][R6.64+0x42], R43 ;  /* 0x0000422b06002986 */ /* 0x000fe2000c101524 */
[C---:B------:R-:W-:Y:S02]  /*46b0*/  ISETP.GT.AND P4, PT, R0.reuse, 0x8, P4 ;  /* 0x000000080000780c */ /* 0x040fe40002784270 */
[----:B------:R-:W-:Y:S02]  /*46c0*/  F2FP.F16.F32.PACK_AB R45, RZ, R45 ;  /* 0x0000002dff2d723e */ /* 0x000fe400000000ff */
[----:B------:R-:W-:Y:S01]  /*46d0*/  F2FP.F16.F32.PACK_AB R46, RZ, R46 ;  /* 0x0000002eff2e723e */ /* 0x000fe200000000ff */
[----:B------:R-:W-:Y:S01]  /*46e0*/  @P5 STG.E.U16 desc[UR36][R4.64+0x50], R44 ;  /* 0x0000502c04005986 */ /* 0x000fe2000c101524 */
[----:B------:R-:W-:Y:S02]  /*46f0*/  ISETP.GT.AND P5, PT, R0, 0x8, P0 ;  /* 0x000000080000780c */ /* 0x000fe400007a4270 */
[----:B------:R-:W-:-:S02]  /*4700*/  F2FP.F16.F32.PACK_AB R47, RZ, R47 ;  /* 0x0000002fff2f723e */ /* 0x000fc400000000ff */
[C---:B------:R-:W-:Y:S01]  /*4710*/  ISETP.GT.AND P2, PT, R18.reuse, 0x31, PT ;  /* 0x000000311200780c */ /* 0x040fe20003f44270 */
[----:B------:R-:W-:Y:S01]  /*4720*/  @P3 STG.E.U16 desc[UR36][R4.64+0x52], R45 ;  /* 0x0000522d04003986 */ /* 0x000fe2000c101524 */
[----:B------:R-:W-:Y:S02]  /*4730*/  ISETP.GT.AND P3, PT, R18, 0x30, PT ;  /* 0x000000301200780c */ /* 0x000fe40003f64270 */
[----:B------:R-:W-:Y:S01]  /*4740*/  F2FP.F16.F32.PACK_AB R48, RZ, R48 ;  /* 0x00000030ff30723e */ /* 0x000fe200000000ff */
[----:B------:R-:W-:Y:S01]  /*4750*/  @P4 STG.E.U16 desc[UR36][R6.64+0x50], R46 ;  /* 0x0000502e06004986 */ /* 0x000fe2000c101524 */
[C---:B------:R-:W-:Y:S02]  /*4760*/  ISETP.GT.AND P4, PT, R0.reuse, RZ, P2 ;  /* 0x000000ff0000720c */ /* 0x040fe40001784270 */
[----:B------:R-:W-:Y:S01]  /*4770*/  F2FP.F16.F32.PACK_AB R49, RZ, R49 ;  /* 0x00000031ff31723e */ /* 0x000fe200000000ff */
[----:B------:R-:W-:Y:S01]  /*4780*/  @P5 STG.E.U16 desc[UR36][R6.64+0x52], R47 ;  /* 0x0000522f06005986 */ /* 0x000fe2000c101524 */
[----:B------:R-:W-:-:S02]  /*4790*/  ISETP.GT.AND P5, PT, R0, RZ, P3 ;  /* 0x000000ff0000720c */ /* 0x000fc40001fa4270 */
[C---:B------:R-:W-:Y:S02]  /*47a0*/  ISETP.GT.AND P1, PT, R18.reuse, 0x38, PT ;  /* 0x000000381200780c */ /* 0x040fe40003f24270 */
[----:B------:R-:W-:Y:S02]  /*47b0*/  ISETP.GT.AND P0, PT, R18, 0x39, PT ;  /* 0x000000391200780c */ /* 0x000fe40003f04270 */
[C---:B------:R-:W-:Y:S02]  /*47c0*/  ISETP.GT.AND P3, PT, R0.reuse, 0x8, P3 ;  /* 0x000000080000780c */ /* 0x040fe40001f64270 */
[C---:B------:R-:W-:Y:S02]  /*47d0*/  ISETP.GT.AND P2, PT, R0.reuse, 0x8, P2 ;  /* 0x000000080000780c */ /* 0x040fe40001744270 */
[----:B------:R-:W-:Y:S02]  /*47e0*/  F2FP.F16.F32.PACK_AB R50, RZ, R50 ;  /* 0x00000032ff32723e */ /* 0x000fe400000000ff */
[----:B------:R-:W-:Y:S01]  /*47f0*/  F2FP.F16.F32.PACK_AB R51, RZ, R51 ;  /* 0x00000033ff33723e */ /* 0x000fe200000000ff */
[----:B------:R-:W-:Y:S01]  /*4800*/  @P5 STG.E.U16 desc[UR36][R4.64+0x60], R48 ;  /* 0x0000603004005986 */ /* 0x000fe2000c101524 */
[----:B------:R-:W-:-:S02]  /*4810*/  ISETP.GT.AND P5, PT, R0, RZ, P0 ;  /* 0x000000ff0000720c */ /* 0x000fc400007a4270 */
[C---:B------:R-:W-:Y:S01]  /*4820*/  ISETP.GT.AND P0, PT, R0.reuse, 0x8, P0 ;  /* 0x000000080000780c */ /* 0x040fe20000704270 */
[----:B------:R-:W-:Y:S01]  /*4830*/  @P4 STG.E.U16 desc[UR36][R4.64+0x62], R49 ;  /* 0x0000623104004986 */ /* 0x000fe2000c101524 */
[C---:B------:R-:W-:Y:S02]  /*4840*/  ISETP.GT.AND P4, PT, R0.reuse, RZ, P1 ;  /* 0x000000ff0000720c */ /* 0x040fe40000f84270 */
[----:B------:R-:W-:Y:S01]  /*4850*/  ISETP.GT.AND P1, PT, R0, 0x8, P1 ;  /* 0x000000080000780c */ /* 0x000fe20000f24270 */
[----:B------:R-:W-:Y:S01]  /*4860*/  @P3 STG.E.U16 desc[UR36][R6.64+0x60], R50 ;  /* 0x0000603206003986 */ /* 0x000fe2000c101524 */
[----:B------:R-:W-:Y:S02]  /*4870*/  F2FP.F16.F32.PACK_AB R52, RZ, R52 ;  /* 0x00000034ff34723e */ /* 0x000fe400000000ff */
[----:B------:R-:W-:Y:S01]  /*4880*/  F2FP.F16.F32.PACK_AB R53, RZ, R53 ;  /* 0x00000035ff35723e */ /* 0x000fe200000000ff */
[----:B------:R-:W-:Y:S01]  /*4890*/  @P2 STG.E.U16 desc[UR36][R6.64+0x62], R51 ;  /* 0x0000623306002986 */ /* 0x000fe2000c101524 */
[----:B------:R-:W-:-:S02]  /*48a0*/  F2FP.F16.F32.PACK_AB R54, RZ, R54 ;  /* 0x00000036ff36723e */ /* 0x000fc400000000ff */
[----:B------:R-:W-:-:S03]  /*48b0*/  F2FP.F16.F32.PACK_AB R55, RZ, R55 ;  /* 0x00000037ff37723e */ /* 0x000fc600000000ff */
[----:B------:R-:W-:Y:S04]  /*48c0*/  @P4 STG.E.U16 desc[UR36][R4.64+0x70], R52 ;  /* 0x0000703404004986 */ /* 0x000fe8000c101524 */
[----:B------:R0:W-:Y:S02]  /*48d0*/  @P5 STG.E.U16 desc[UR36][R4.64+0x72], R53 ;  /* 0x0000723504005986 */ /* 0x0001e4000c101524 */
[----:B0-----:R-:W-:Y:S02]  /*48e0*/  @P1 IMAD.MOV.U32 R4, RZ, RZ, R6 ;  /* 0x000000ffff041224 */ /* 0x001fe400078e0006 */
[----:B------:R-:W-:-:S05]  /*48f0*/  @P1 IMAD.MOV.U32 R5, RZ, RZ, R7 ;  /* 0x000000ffff051224 */ /* 0x000fca00078e0007 */
[----:B------:R0:W-:Y:S04]  /*4900*/  @P1 STG.E.U16 desc[UR36][R4.64+0x70], R54 ;  /* 0x0000703604001986 */ /* 0x0001e8000c101524 */
[----:B------:R0:W-:Y:S02]  /*4910*/  @P0 STG.E.U16 desc[UR36][R6.64+0x72], R55 ;  /* 0x0000723706000986 */ /* 0x0001e4000c101524 */
.L_x_99:
[----:B------:R-:W-:Y:S05]  /*4920*/  BSYNC B0 ;  /* 0x0000000000007941 */ /* 0x000fea0003800000 */
.L_x_37:
[----:B0-----:R-:W2:Y:S01]  /*4930*/  LDL.64 R4, [R1] ;  /* 0x0000000001047983 */ /* 0x001ea20000100a00 */
[----:B------:R-:W-:Y:S01]  /*4940*/  ULDC.64 UR4, c[0x0][0x650] ;  /* 0x0001940000047ab9 */ /* 0x000fe20000000a00 */
[----:B------:R-:W-:Y:S02]  /*4950*/  IMAD.U32 R0, RZ, RZ, UR44 ;  /* 0x0000002cff007e24 */ /* 0x000fe4000f8e00ff */
[----:B------:R-:W-:Y:S02]  /*4960*/  IMAD.MOV.U32 R22, RZ, RZ, -0x1 ;  /* 0xffffffffff167424 */ /* 0x000fe400078e00ff */
[----:B------:R0:W-:Y:S01]  /*4970*/  SYNCS.ARRIVE.TRANS64.A1T0 RZ, [R0+UR47], RZ ;  /* 0x000000ff00ff79a7 */ /* 0x0001e2000810002f */
[----:B------:R-:W-:Y:S02]  /*4980*/  IMAD.MOV.U32 R18, RZ, RZ, -0x1 ;  /* 0xffffffffff127424 */ /* 0x000fe400078e00ff */
[----:B------:R-:W-:Y:S01]  /*4990*/  IMAD.MOV.U32 R19, RZ, RZ, -0x1 ;  /* 0xffffffffff137424 */ /* 0x000fe200078e00ff */
[----:B0-----:R-:W-:-:S02]  /*49a0*/  PRMT R0, RZ, 0x7610, R0 ;  /* 0x00007610ff007816 */ /* 0x001fc40000000000 */
[----:B--2---:R-:W-:-:S05]  /*49b0*/  LEA R16, P0, R4, R16, 0x1 ;  /* 0x0000001004107211 */ /* 0x004fca00078008ff */
[----:B------:R-:W-:Y:S01]  /*49c0*/  IMAD.X R17, R68, 0x1, R17, P0 ;  /* 0x0000000144117824 */ /* 0x000fe200000e0611 */
[----:B------:R-:W-:-:S04]  /*49d0*/  ISETP.GE.U32.AND P0, PT, R16, UR4, PT ;  /* 0x0000000410007c0c */ /* 0x000fc8000bf06070 */
[----:B------:R-:W-:-:S13]  /*49e0*/  ISETP.GE.U32.AND.EX P0, PT, R17, UR5, PT, P0 ;  /* 0x0000000511007c0c */ /* 0x000fda000bf06100 */
[----:B------:R-:W-:Y:S05]  /*49f0*/  @P0 BRA `(.L_x_100) ;  /* 0x00000004004c0947 */ /* 0x000fea0003800000 */
[----:B------:R-:W0:Y:S01]  /*4a00*/  LDC.64 R10, c[0x0][0x628] ;  /* 0x00018a00ff0a7b82 */ /* 0x000e220000000a00 */
[----:B------:R-:W2:Y:S01]  /*4a10*/  S2R R12, SR_CTAID.X ;  /* 0x00000000000c7919 */ /* 0x000ea20000002500 */
[----:B-1-34-:R-:W-:Y:S02]  /*4a20*/  IMAD.MOV.U32 R8, RZ, RZ, R16 ;  /* 0x000000ffff087224 */ /* 0x01afe400078e0010 */
[----:B------:R-:W-:Y:S01]  /*4a30*/  IMAD.MOV.U32 R9, RZ, RZ, R17 ;  /* 0x000000ffff097224 */ /* 0x000fe200078e0011 */
[----:B------:R-:W1:Y:S03]  /*4a40*/  S2R R18, SR_CTAID.Y ;  /* 0x0000000000127919 */ /* 0x000e660000002600 */
[----:B------:R-:W3:Y:S08]  /*4a50*/  LDC R0, c[0x0][0x630] ;  /* 0x00018c00ff007b82 */ /* 0x000ef00000000800 */
[----:B------:R-:W4:Y:S01]  /*4a60*/  LDC.64 R14, c[0x0][0x620] ;  /* 0x00018800ff0e7b82 */ /* 0x000f220000000a00 */
[----:B0-----:R-:W-:-:S04]  /*4a70*/  ISETP.NE.U32.AND P0, PT, R10, RZ, PT ;  /* 0x000000ff0a00720c */ /* 0x001fc80003f05070 */
[----:B------:R-:W-:-:S13]  /*4a80*/  ISETP.NE.AND.EX P0, PT, R11, RZ, PT, P0 ;  /* 0x000000ff0b00720c */ /* 0x000fda0003f05300 */
[----:B-1234-:R-:W-:Y:S05]  /*4a90*/  @!P0 BRA `(.L_x_101) ;  /* 0x0000000000288947 */ /* 0x01efea0003800000 */
[----:B------:R-:W0:Y:S02]  /*4aa0*/  LDC R3, c[0x0][0x634] ;  /* 0x00018d00ff037b82 */ /* 0x000e240000000800 */
[----:B0-----:R-:W-:-:S05]  /*4ab0*/  IADD3 R3, P0, R16, R3, RZ ;  /* 0x0000000310037210 */ /* 0x001fca0007f1e0ff */
        /* <DEDUP_REMOVED lines=8> */
.L_x_101:
[-CC-:B------:R-:W-:Y:S01]  /*4b40*/  SHF.R.U64 R19, R8, R0.reuse, R9.reuse ;  /* 0x0000000008137219 */ /* 0x180fe20000001209 */
[----:B------:R-:W0:Y:S01]  /*4b50*/  LDC.64 R24, c[0x0][0x640] ;  /* 0x00019000ff187b82 */ /* 0x000e220000000a00 */
[----:B------:R-:W-:Y:S01]  /*4b60*/  SHF.R.U32.HI R0, RZ, R0, R9 ;  /* 0x00000000ff007219 */ /* 0x000fe20000011609 */
[----:B------:R-:W-:Y:S01]  /*4b70*/  ULDC UR4, c[0x0][0x150] ;  /* 0x0000540000047ab9 */ /* 0x000fe20000000800 */
[----:B------:R-:W-:Y:S02]  /*4b80*/  IADD3 R3, P0, RZ, -R19, RZ ;  /* 0x80000013ff037210 */ /* 0x000fe40007f1e0ff */
[----:B------:R-:W-:-:S03]  /*4b90*/  I2FP.F32.U32 R7, R12 ;  /* 0x0000000c00077245 */ /* 0x000fc60000201000 */
[----:B------:R-:W1:Y:S01]  /*4ba0*/  LDC R6, c[0x0][0x618] ;  /* 0x00018600ff067b82 */ /* 0x000e620000000800 */
[----:B------:R-:W-:Y:S02]  /*4bb0*/  IMAD.X R5, RZ, RZ, ~R0, P0 ;  /* 0x000000ffff057224 */ /* 0x000fe400000e0e00 */
[----:B------:R-:W-:Y:S01]  /*4bc0*/  FMUL R7, R7, UR4 ;  /* 0x0000000407077c20 */ /* 0x000fe20008400000 */
[----:B------:R-:W-:Y:S01]  /*4bd0*/  ULDC UR4, c[0x0][0x154] ;  /* 0x0000550000047ab9 */ /* 0x000fe20000000800 */
[-C--:B------:R-:W-:Y:S02]  /*4be0*/  IMAD R0, R5, R14.reuse, RZ ;  /* 0x0000000e05007224 */ /* 0x080fe400078e02ff */
[C---:B------:R-:W-:Y:S01]  /*4bf0*/  IMAD.WIDE.U32 R4, R3.reuse, R14, R16 ;  /* 0x0000000e03047225 */ /* 0x040fe200078e0010 */
[----:B------:R-:W2:Y:S01]  /*4c00*/  LDC R8, c[0x0][0x608] ;  /* 0x00018200ff087b82 */ /* 0x000ea20000000800 */
[----:B------:R-:W3:Y:S02]  /*4c10*/  F2I.U32.TRUNC.NTZ R7, R7 ;  /* 0x0000000700077305 */ /* 0x000ee4000020f000 */
[----:B------:R-:W-:Y:S01]  /*4c20*/  IMAD R3, R3, R15, R0 ;  /* 0x0000000f03037224 */ /* 0x000fe200078e0200 */
[----:B------:R-:W-:-:S03]  /*4c30*/  I2FP.F32.U32 R0, R18 ;  /* 0x0000001200007245 */ /* 0x000fc60000201000 */
[----:B------:R-:W-:Y:S01]  /*4c40*/  IMAD.IADD R3, R5, 0x1, R3 ;  /* 0x0000000105037824 */ /* 0x000fe200078e0203 */
[----:B------:R-:W4:Y:S01]  /*4c50*/  LDC R11, c[0x0][0x658] ;  /* 0x00019600ff0b7b82 */ /* 0x000f220000000800 */
[----:B0-----:R-:W-:-:S04]  /*4c60*/  ISETP.NE.U32.AND P0, PT, R24, RZ, PT ;  /* 0x000000ff1800720c */ /* 0x001fc80003f05070 */
[----:B------:R-:W-:-:S03]  /*4c70*/  ISETP.NE.AND.EX P0, PT, R25, RZ, PT, P0 ;  /* 0x000000ff1900720c */ /* 0x000fc60003f05300 */
[----:B------:R-:W0:Y:S01]  /*4c80*/  LDC R9, c[0x0][0x144] ;  /* 0x00005100ff097b82 */ /* 0x000e220000000800 */
[-C--:B-1----:R-:W-:Y:S01]  /*4c90*/  SHF.R.U64 R10, R4, R6.reuse, R3 ;  /* 0x00000006040a7219 */ /* 0x082fe20000001203 */
[----:B---3--:R-:W-:Y:S01]  /*4ca0*/  IMAD.MOV R7, RZ, RZ, -R7 ;  /* 0x000000ffff077224 */ /* 0x008fe200078e0a07 */
[----:B------:R-:W-:Y:S01]  /*4cb0*/  SHF.R.U32.HI R3, RZ, R6, R3 ;  /* 0x00000006ff037219 */ /* 0x000fe20000011603 */
[----:B------:R-:W-:-:S04]  /*4cc0*/  FMUL R6, R0, UR4 ;  /* 0x0000000400067c20 */ /* 0x000fc80008400000 */
[----:B------:R-:W1:Y:S01]  /*4cd0*/  LDC R21, c[0x0][0x148] ;  /* 0x00005200ff157b82 */ /* 0x000e620000000800 */
[----:B------:R3:W0:Y:S01]  /*4ce0*/  F2I.U32.TRUNC.NTZ R14, R6 ;  /* 0x00000006000e7305 */ /* 0x000622000020f000 */
[-CC-:B--2---:R-:W-:Y:S02]  /*4cf0*/  SHF.R.U64 R13, R10, R8.reuse, R3.reuse ;  /* 0x000000080a0d7219 */ /* 0x184fe40000001203 */
[----:B------:R-:W-:-:S04]  /*4d00*/  SHF.R.U32.HI R0, RZ, R8, R3 ;  /* 0x00000008ff007219 */ /* 0x000fc80000011603 */
[----:B-----5:R-:W2:Y:S01]  /*4d10*/  LDC R20, c[0x0][0x648] ;  /* 0x00019200ff147b82 */ /* 0x020ea20000000800 */
[-CC-:B----4-:R-:W-:Y:S02]  /*4d20*/  SHF.R.U64 R15, R13, R11.reuse, R0.reuse ;  /* 0x0000000b0d0f7219 */ /* 0x190fe40000001200 */
[----:B------:R-:W-:-:S03]  /*4d30*/  SHF.R.U32.HI R5, RZ, R11, R0 ;  /* 0x0000000bff057219 */ /* 0x000fc60000011600 */
[----:B------:R-:W-:Y:S02]  /*4d40*/  IMAD.MOV.U32 R4, RZ, RZ, R15 ;  /* 0x000000ffff047224 */ /* 0x000fe400078e000f */
[----:B------:R-:W4:Y:S01]  /*4d50*/  LDC R26, c[0x0][0x638] ;  /* 0x00018e00ff1a7b82 */ /* 0x000f220000000800 */
[----:B0-----:R-:W-:-:S07]  /*4d60*/  IMAD R22, R9, R7, R12 ;  /* 0x0000000709167224 */ /* 0x001fce00078e020c */
[----:B------:R-:W0:Y:S08]  /*4d70*/  LDC R27, c[0x0][0x610] ;  /* 0x00018400ff1b7b82 */ /* 0x000e300000000800 */
[----:B------:R-:W0:Y:S01]  /*4d80*/  LDC R28, c[0x0][0x600] ;  /* 0x00018000ff1c7b82 */ /* 0x000e220000000800 */
[----:B-123--:R-:W-:Y:S05]  /*4d90*/  @!P0 BRA `(.L_x_102) ;  /* 0x0000000000288947 */ /* 0x00efea0003800000 */
[----:B------:R-:W1:Y:S02]  /*4da0*/  LDC R0, c[0x0][0x64c] ;  /* 0x00019300ff007b82 */ /* 0x000e640000000800 */
[----:B-1----:R-:W-:-:S05]  /*4db0*/  IADD3 R3, P0, R15, R0, RZ ;  /* 0x000000000f037210 */ /* 0x002fca0007f1e0ff */
        /* <DEDUP_REMOVED lines=8> */
.L_x_102:
[----:B------:R-:W-:Y:S01]  /*4e40*/  ISETP.NE.AND P0, PT, R2, 0x1, PT ;  /* 0x000000010200780c */ /* 0x000fe20003f05270 */
[----:B------:R-:W-:Y:S01]  /*4e50*/  IMAD.MOV R14, RZ, RZ, -R14 ;  /* 0x000000ffff0e7224 */ /* 0x000fe200078e0a0e */
[----:B------:R-:W-:Y:S02]  /*4e60*/  SHF.R.U64 R0, R4, R20, R5 ;  /* 0x0000001404007219 */ /* 0x000fe40000001205 */
[----:B------:R-:W-:Y:S02]  /*4e70*/  LOP3.LUT R3, R13, R70, RZ, 0xc0, !PT ;  /* 0x000000460d037212 */ /* 0x000fe400078ec0ff */
[----:B------:R-:W-:Y:S01]  /*4e80*/  LOP3.LUT R5, R10, R69, RZ, 0xc0, !PT ;  /* 0x000000450a057212 */ /* 0x000fe200078ec0ff */
[----:B------:R-:W-:Y:S02]  /*4e90*/  IMAD.MOV R4, RZ, RZ, -R0 ;  /* 0x000000ffff047224 */ /* 0x000fe400078e0a00 */
[----:B------:R-:W-:Y:S02]  /*4ea0*/  IMAD R3, R66, R0, R3 ;  /* 0x0000000042037224 */ /* 0x000fe400078e0203 */
[----:B----4-:R-:W-:-:S02]  /*4eb0*/  IMAD R0, R4, R26, R15 ;  /* 0x0000001a04007224 */ /* 0x010fc400078e020f */
[----:B------:R-:W-:Y:S02]  /*4ec0*/  @P0 IMAD R22, R21, R14, R18 ;  /* 0x0000000e15160224 */ /* 0x000fe400078e0212 */
[----:B------:R-:W-:Y:S02]  /*4ed0*/  IMAD.MOV.U32 R4, RZ, RZ, 0x1 ;  /* 0x00000001ff047424 */ /* 0x000fe400078e00ff */
[----:B0-----:R-:W-:Y:S02]  /*4ee0*/  IMAD R22, R3, R27, R22 ;  /* 0x0000001b03167224 */ /* 0x001fe400078e0216 */
[----:B------:R-:W-:Y:S01]  /*4ef0*/  IMAD R3, R0, R28, R5 ;  /* 0x0000001c00037224 */ /* 0x000fe200078e0205 */
[----:B------:R-:W-:-:S04]  /*4f00*/  PRMT R0, R4, 0x7610, R0 ;  /* 0x0000761004007816 */ /* 0x000fc80000000000 */
[----:B------:R-:W-:Y:S02]  /*4f10*/  SEL R18, R3, R22, !P0 ;  /* 0x0000001603127207 */ /* 0x000fe40004000000 */
[----:B------:R-:W-:-:S07]  /*4f20*/  SEL R22, R22, R3, !P0 ;  /* 0x0000000316167207 */ /* 0x000fce0004000000 */
.L_x_100:
[----:B------:R-:W-:Y:S01]  /*4f30*/  LOP3.LUT P0, RZ, R0, 0xff, RZ, 0xc0, !PT ;  /* 0x000000ff00ff7812 */ /* 0x000fe2000780c0ff */
[----:B------:R-:W-:Y:S01]  /*4f40*/  USHF.R.U32.HI UR4, URZ, 0x3, UR39 ;  /* 0x000000033f047899 */ /* 0x000fe20008011627 */
[----:B------:R-:W-:-:S03]  /*4f50*/  LOP3.LUT R75, R75, 0x1, RZ, 0x3c, !PT ;  /* 0x000000014b4b7812 */ /* 0x000fc600078e3cff */
[----:B------:R-:W-:-:S04]  /*4f60*/  UIMAD.WIDE.U32 UR4, UR4, 0x24924925, URZ ;  /* 0x24924925040478a5 */ /* 0x000fc8000f8e003f */
[----:B------:R-:W-:-:S04]  /*4f70*/  UIMAD UR39, UR5, -0x38, UR39 ;  /* 0xffffffc8052778a4 */ /* 0x000fc8000f8e0227 */
[----:B------:R-:W-:Y:S08]  /*4f80*/  @P0 BRA `(.L_x_103) ;  /* 0xffffffcc00c80947 */ /* 0x000ff0000383ffff */
[----:B------:R-:W-:Y:S05]  /*4f90*/  EXIT ;  /* 0x000000000000794d */ /* 0x000fea0003800000 */
.L_x_18:
[----:B------:R-:W-:-:S08]  /*4fa0*/  ISETP.NE.AND P0, PT, R9, RZ, PT ;  /* 0x000000ff0900720c */ /* 0x000fd00003f05270 */
[----:B0-----:R-:W0:-:S00]  /*4fb0*/  USETMAXREG.DEALLOC.CTAPOOL 0x28 ;  /* 0x00000028000079c8 */ /* 0x001e0000080e0500 */
[----:B------:R-:W-:Y:S05]  /*4fc0*/  @P0 EXIT ;  /* 0x000000000000094d */ /* 0x000fea0003800000 */
[----:B0-----:R-:W-:Y:S01]  /*4fd0*/  LOP3.LUT P0, RZ, R3, 0xff, RZ, 0xc0, !PT ;  /* 0x000000ff03ff7812 */ /* 0x001fe2000780c0ff */
[----:B------:R-:W-:Y:S02]  /*4fe0*/  IMAD.MOV.U32 R3, RZ, RZ, 0x1 ;  /* 0x00000001ff037424 */ /* 0x000fe400078e00ff */
[----:B------:R-:W-:-:S10]  /*4ff0*/  IMAD.MOV.U32 R8, RZ, RZ, RZ ;  /* 0x000000ffff087224 */ /* 0x000fd400078e00ff */
[----:B------:R-:W-:Y:S05]  /*5000*/  @!P0 BRA `(.L_x_104) ;  /* 0x0000000c002c8947 */ /* 0x000fea0003800000 */
[----:B------:R-:W0:Y:S01]  /*5010*/  S2R R12, SR_CgaCtaId ;  /* 0x00000000000c7919 */ /* 0x000e220000008800 */
[----:B------:R-:W-:Y:S01]  /*5020*/  LOP3.LUT P0, RZ, R4, 0x1f, RZ, 0xc0, !PT ;  /* 0x0000001f04ff7812 */ /* 0x000fe2000780c0ff */
[----:B------:R-:W-:Y:S01]  /*5030*/  ULDC UR5, c[0x0][0x658] ;  /* 0x0001960000057ab9 */ /* 0x000fe20000000800 */
[----:B------:R-:W-:Y:S01]  /*5040*/  UMOV UR6, 0xffffffff ;  /* 0xffffffff00067882 */ /* 0x000fe20000000000 */
[----:B------:R-:W-:Y:S01]  /*5050*/  BSSY B0, `(.L_x_104) ;  /* 0x00000c6000007945 */ /* 0x000fe20003800000 */
[----:B------:R-:W-:Y:S01]  /*5060*/  USHF.L.U32 UR6, UR6, UR5, URZ ;  /* 0x0000000506067299 */ /* 0x000fe2000800063f */
[C---:B------:R-:W-:Y:S01]  /*5070*/  ISETP.NE.AND P2, PT, R5.reuse, RZ, PT ;  /* 0x000000ff0500720c */ /* 0x040fe20003f45270 */
[----:B------:R-:W-:Y:S01]  /*5080*/  IMAD.MOV.U32 R10, RZ, RZ, 0x1 ;  /* 0x00000001ff0a7424 */ /* 0x000fe200078e00ff */
[----:B------:R-:W-:Y:S01]  /*5090*/  ISETP.NE.OR P0, PT, R5, RZ, !P0 ;  /* 0x000000ff0500720c */ /* 0x000fe20004705670 */
[----:B------:R-:W-:Y:S01]  /*50a0*/  IMAD.MOV.U32 R3, RZ, RZ, 0x1 ;  /* 0x00000001ff037424 */ /* 0x000fe200078e00ff */
[----:B------:R-:W-:Y:S01]  /*50b0*/  LOP3.LUT R9, R23, 0x2, RZ, 0xfc, !PT ;  /* 0x0000000217097812 */ /* 0x000fe200078efcff */
[----:B------:R-:W-:Y:S01]  /*50c0*/  IMAD.MOV.U32 R8, RZ, RZ, RZ ;  /* 0x000000ffff087224 */ /* 0x000fe200078e00ff */
[----:B------:R-:W-:Y:S01]  /*50d0*/  ULDC UR4, c[0x0][0x600] ;  /* 0x0001800000047ab9 */ /* 0x000fe20000000800 */
[----:B------:R-:W-:Y:S01]  /*50e0*/  UMOV UR7, 0x1 ;  /* 0x0000000100077882 */ /* 0x000fe20000000000 */
[----:B------:R-:W-:-:S02]  /*50f0*/  UIADD3 UR19, UR40, 0x1, URZ ;  /* 0x0000000128137890 */ /* 0x000fc4000fffe03f */
[----:B------:R-:W-:Y:S02]  /*5100*/  UIADD3 UR15, UR4, -0x1, URZ ;  /* 0xffffffff040f7890 */ /* 0x000fe4000fffe03f */
[----:B------:R-:W-:Y:S02]  /*5110*/  USHF.L.U32 UR17, UR7, UR5, URZ ;  /* 0x0000000507117299 */ /* 0x000fe4000800063f */
[----:B------:R-:W-:Y:S01]  /*5120*/  ULOP3.LUT UR16, URZ, UR6, URZ, 0x33, !UPT ;  /* 0x000000063f107292 */ /* 0x000fe2000f8e333f */
[----:B------:R-:W-:Y:S01]  /*5130*/  ULDC.64 UR20, c[0x0][0x198] ;  /* 0x0000660000147ab9 */ /* 0x000fe20000000a00 */
[C---:B0-----:R-:W-:Y:S02]  /*5140*/  IMAD.SHL.U32 R11, R12.reuse, 0x20, RZ ;  /* 0x000000200c0b7824 */ /* 0x041fe400078e00ff */
[----:B------:R-:W-:-:S03]  /*5150*/  IMAD.SHL.U32 R12, R12, 0x200, RZ ;  /* 0x000002000c0c7824 */ /* 0x000fc600078e00ff */
[----:B------:R-:W-:Y:S02]  /*5160*/  LOP3.LUT R11, R11, 0x20, RZ, 0xc0, !PT ;  /* 0x000000200b0b7812 */ /* 0x000fe400078ec0ff */
[----:B------:R-:W-:-:S07]  /*5170*/  LOP3.LUT R12, R12, 0x200, RZ, 0xc0, !PT ;  /* 0x000002000c0c7812 */ /* 0x000fce00078ec0ff */
.L_x_116:
[----:B------:R-:W-:-:S03]  /*5180*/  UMOV UR4, 0xffffffff ;  /* 0xffffffff00047882 */ /* 0x000fc60000000000 */
[----:B------:R-:W-:Y:S05]  /*5190*/  BRA.DIV UR4, `(.L_x_105) ;  /* 0x0000002e04347947 */ /* 0x000fea000b800000 */
[----:B------:R-:W-:-:S13]  /*51a0*/  ELECT P6, URZ, PT ;  /* 0x00000000003f782f */ /* 0x000fda00038c0000 */
.L_x_181:
[----:B------:R-:W0:Y:S01]  /*51b0*/  LDC R4, c[0x0][0x28c] ;  /* 0x0000a300ff047b82 */ /* 0x000e220000000800 */
[----:B------:R-:W-:Y:S01]  /*51c0*/  BSSY B1, `(.L_x_106) ;  /* 0x0000039000017945 */ /* 0x000fe20003800000 */
[----:B0-----:R-:W-:-:S13]  /*51d0*/  ISETP.LT.OR P6, PT, R4, 0x1, !P6 ;  /* 0x000000010400780c */ /* 0x001fda00077c1670 */
[----:B------:R-:W-:Y:S05]  /*51e0*/  @P6 BRA `(.L_x_107) ;  /* 0x0000000000d86947 */ /* 0x000fea0003800000 */
[----:B------:R-:W-:Y:S02]  /*51f0*/  IMAD R18, R18, 0x40, R11 ;  /* 0x0000004012127824 */ /* 0x000fe400078e020b */
[----:B------:R-:W-:Y:S02]  /*5200*/  IMAD.SHL.U32 R22, R22, 0x40, RZ ;  /* 0x0000004016167824 */ /* 0x000fe400078e00ff */
[----:B------:R-:W-:Y:S02]  /*5210*/  IMAD.MOV.U32 R15, RZ, RZ, RZ ;  /* 0x000000ffff0f7224 */ /* 0x000fe400078e00ff */
[----:B------:R-:W-:Y:S02]  /*5220*/  IMAD.U32 R20, RZ, RZ, UR19 ;  /* 0x00000013ff147e24 */ /* 0x000fe4000f8e00ff */
[----:B------:R-:W-:Y:S02]  /*5230*/  IMAD.MOV.U32 R4, RZ, RZ, R3 ;  /* 0x000000ffff047224 */ /* 0x000fe400078e0003 */
[----:B------:R-:W-:-:S07]  /*5240*/  IMAD.MOV.U32 R5, RZ, RZ, R8 ;  /* 0x000000ffff057224 */ /* 0x000fce00078e0008 */
.L_x_111:
[----:B------:R-:W0:Y:S01]  /*5250*/  S2R R7, SR_CgaCtaId ;  /* 0x0000000000077919 */ /* 0x000e220000008800 */
[----:B------:R-:W-:-:S04]  /*5260*/  MOV R6, 0x400 ;  /* 0x0000040000067802 */ /* 0x000fc80000000f00 */
[----:B0-----:R-:W-:Y:S02]  /*5270*/  LEA R14, R7, R6, 0x18 ;  /* 0x00000006070e7211 */ /* 0x001fe400078ec0ff */
[----:B------:R-:W-:Y:S01]  /*5280*/  SHF.L.U32 R6, R4, 0x1f, RZ ;  /* 0x0000001f04067819 */ /* 0x000fe200000006ff */
[----:B------:R-:W0:Y:S02]  /*5290*/  @!P2 LDC R7, c[0x0][0x500] ;  /* 0x00014000ff07ab82 */ /* 0x000e240000000800 */
[----:B------:R-:W-:-:S04]  /*52a0*/  IMAD R13, R5, 0x8, R14 ;  /* 0x00000008050d7824 */ /* 0x000fc800078e020e */
[----:B------:R-:W1:Y:S02]  /*52b0*/  SYNCS.PHASECHK.TRANS64.TRYWAIT P1, [R13+URZ+0x1c0], R6 ;  /* 0x0001c0060d0075a7 */ /* 0x000e64000802017f */
[----:B-1----:R-:W-:Y:S05]  /*52c0*/  @!P1 BRA `(.L_x_108) ;  /* 0x0000002c00089947 */ /* 0x002fea0003800000 */
.L_x_182:
[----:B-1----:R-:W-:Y:S01]  /*52d0*/  PRMT R6, R9, 0x9910, RZ ;  /* 0x0000991009067816 */ /* 0x002fe200000000ff */
[----:B0-----:R0:W-:Y:S03]  /*52e0*/  @!P2 SYNCS.ARRIVE.TRANS64 RZ, [R13+URZ], R7 ;  /* 0x000000070dffa9a7 */ /* 0x0011e6000800003f */
[----:B------:R-:W-:-:S13]  /*52f0*/  ISETP.NE.AND P1, PT, R6, 0x2, PT ;  /* 0x000000020600780c */ /* 0x000fda0003f25270 */
[----:B0-----:R-:W-:Y:S05]  /*5300*/  @P1 BRA `(.L_x_109) ;  /* 0x0000000000041947 */ /* 0x001fea0003800000 */
[----:B------:R-:W-:Y:S01]  /*5310*/  BPT.TRAP 0x1 ;  /* 0x000000040000795c */ /* 0x000fe20000300000 */
.L_x_109:
[----:B------:R-:W-:Y:S05]  /*5320*/  @P0 BRA `(.L_x_110) ;  /* 0x0000000000040947 */ /* 0x000fea0003800000 */
[----:B------:R-:W-:Y:S01]  /*5330*/  BPT.TRAP 0x1 ;  /* 0x000000040000795c */ /* 0x000fe20000300000 */
.L_x_110:
[----:B------:R-:W-:Y:S01]  /*5340*/  IMAD R6, R5, 0x400, R12 ;  /* 0x0000040005067824 */ /* 0x000fe200078e020c */
[----:B------:R-:W-:Y:S01]  /*5350*/  R2UR UR9, R13 ;  /* 0x000000000d0972ca */ /* 0x000fe200000e0000 */
[--C-:B------:R-:W-:Y:S01]  /*5360*/  IMAD R7, R5, 0x800, R14.reuse ;  /* 0x0000080005077824 */ /* 0x100fe200078e020e */
[----:B------:R-:W-:Y:S01]  /*5370*/  UIADD3 UR4, UP0, UR20, 0xf0, URZ ;  /* 0x000000f014047890 */ /* 0x000fe2000ff1e03f */
[----:B------:R-:W-:Y:S01]  /*5380*/  IMAD R6, R6, 0x2, R14 ;  /* 0x0000000206067824 */ /* 0x000fe200078e020e */
[----:B------:R-:W-:Y:S01]  /*5390*/  R2UR UR11, R22 ;  /* 0x00000000160b72ca */ /* 0x000fe200000e0000 */
[----:B------:R-:W-:Y:S01]  /*53a0*/  VIADD R20, R20, 0xffffffff ;  /* 0xffffffff14147836 */ /* 0x000fe20000000000 */
[----:B------:R-:W-:Y:S01]  /*53b0*/  R2UR UR5, R7 ;  /* 0x00000000070572ca */ /* 0x000fe200000e0000 */
[----:B------:R-:W-:Y:S01]  /*53c0*/  UIADD3 UR22, UP1, UR20, 0x1f0, URZ ;  /* 0x000001f014167890 */ /* 0x000fe2000ff3e03f */
[----:B------:R-:W-:Y:S01]  /*53d0*/  R2UR UR8, R6 ;  /* 0x00000000060872ca */ /* 0x000fe200000e0000 */
[----:B------:R-:W-:Y:S01]  /*53e0*/  VIADD R5, R5, 0x1 ;  /* 0x0000000105057836 */ /* 0x000fe20000000000 */
[----:B------:R-:W-:Y:S01]  /*53f0*/  R2UR UR10, R15 ;  /* 0x000000000f0a72ca */ /* 0x000fe200000e0000 */
[----:B------:R-:W-:Y:S01]  /*5400*/  UIADD3.X UR23, URZ, UR21, URZ, UP1, !UPT ;  /* 0x000000153f177290 */ /* 0x000fe20008ffe43f */
[----:B------:R-:W-:Y:S01]  /*5410*/  R2UR UR12, R19 ;  /* 0x00000000130c72ca */ /* 0x000fe200000e0000 */
[----:B------:R-:W-:Y:S01]  /*5420*/  UMOV UR6, 0x0 ;  /* 0x0000000000067882 */ /* 0x000fe20000000000 */
[----:B------:R-:W-:Y:S01]  /*5430*/  R2UR UR18, R18 ;  /* 0x00000000121272ca */ /* 0x000fe200000e0000 */
[----:B------:R-:W-:Y:S01]  /*5440*/  UMOV UR7, 0x10000000 ;  /* 0x1000000000077882 */ /* 0x000fe20000000000 */
[----:B------:R-:W-:Y:S01]  /*5450*/  ISETP.GT.AND P3, PT, R20, 0x1, PT ;  /* 0x000000011400780c */ /* 0x000fe20003f64270 */
[----:B------:R-:W-:Y:S01]  /*5460*/  UMOV UR24, 0x30000 ;  /* 0x0003000000187882 */ /* 0x000fe20000000000 */
[----:B------:R-:W-:Y:S01]  /*5470*/  ISETP.NE.AND P1, PT, R5, 0x38, PT ;  /* 0x000000380500780c */ /* 0x000fe20003f25270 */
[----:B------:R-:W-:Y:S01]  /*5480*/  UIADD3 UR13, UR5, 0x480, URZ ;  /* 0x00000480050d7890 */ /* 0x000fe2000fffe03f */
[----:B------:R-:W-:Y:S01]  /*5490*/  VIADD R15, R15, 0x10 ;  /* 0x000000100f0f7836 */ /* 0x000fe20000000000 */
[----:B------:R-:W-:Y:S01]  /*54a0*/  UIADD3.X UR5, URZ, UR21, URZ, UP0, !UPT ;  /* 0x000000153f057290 */ /* 0x000fe200087fe43f */
[----:B------:R-:W-:Y:S01]  /*54b0*/  SEL R7, RZ, 0x1, P1 ;  /* 0x00000001ff077807 */ /* 0x000fe20000800000 */
[----:B------:R-:W-:Y:S01]  /*54c0*/  UIADD3 UR14, UR8, 0x1c480, URZ ;  /* 0x0001c480080e7890 */ /* 0x000fe2000fffe03f */
[----:B------:R-:W-:-:S02]  /*54d0*/  SEL R5, R5, RZ, P1 ;  /* 0x000000ff05057207 */ /* 0x000fc40000800000 */
[----:B------:R-:W-:Y:S01]  /*54e0*/  UMOV UR8, UR13 ;  /* 0x0000000d00087c82 */ /* 0x000fe20008000000 */
[----:B------:R-:W-:-:S03]  /*54f0*/  LOP3.LUT R4, R4, R7, RZ, 0x3c, !PT ;  /* 0x0000000704047212 */ /* 0x000fc600078e3cff */
[----:B------:R0:W-:Y:S02]  /*5500*/  UTMALDG.3D [UR8], [UR4], desc[UR6] ;  /* 0x00000608040075b4 */ /* 0x0001e40008011000 */
[----:B0-----:R-:W-:Y:S01]  /*5510*/  UMOV UR8, UR14 ;  /* 0x0000000e00087c82 */ /* 0x001fe20008000000 */
[----:B------:R-:W-:Y:S02]  /*5520*/  UMOV UR11, UR18 ;  /* 0x00000012000b7c82 */ /* 0x000fe40008000000 */
[----:B------:R0:W-:Y:S02]  /*5530*/  UTMALDG.3D.MULTICAST [UR8], [UR22], UR24, desc[UR6] ;  /* 0x00000608160073b4 */ /* 0x0001e40008011818 */
[----:B0-----:R-:W-:Y:S05]  /*5540*/  @P3 BRA `(.L_x_111) ;  /* 0xfffffffc00403947 */ /* 0x001fea000383ffff */
.L_x_107:
[----:B------:R-:W-:Y:S05]  /*5550*/  BSYNC B1 ;  /* 0x0000000000017941 */ /* 0x000fea0003800000 */
.L_x_106:
[----:B------:R-:W2:Y:S01]  /*5560*/  LDL.64 R24, [R1] ;  /* 0x0000000001187983 */ /* 0x000ea20000100a00 */
[----:B------:R-:W-:Y:S01]  /*5570*/  LOP3.LUT P4, RZ, R10, 0xff, RZ, 0xc0, !PT ;  /* 0x000000ff0aff7812 */ /* 0x000fe2000788c0ff */
[----:B------:R-:W-:Y:S01]  /*5580*/  VIADD R7, R8, UR40 ;  /* 0x0000002808077c36 */ /* 0x000fe20008000000 */
[----:B------:R-:W-:Y:S01]  /*5590*/  ULDC.64 UR4, c[0x0][0x650] ;  /* 0x0001940000047ab9 */ /* 0x000fe20000000a00 */
[----:B------:R-:W-:Y:S01]  /*55a0*/  IMAD.U32 R6, RZ, RZ, UR40 ;  /* 0x00000028ff067e24 */ /* 0x000fe2000f8e00ff */
[----:B------:R-:W-:Y:S01]  /*55b0*/  UISETP.GE.U32.AND UP0, UPT, UR40, 0x38, UPT ;  /* 0x000000382800788c */ /* 0x000fe2000bf06070 */
[----:B------:R-:W-:Y:S01]  /*55c0*/  BSSY B1, `(.L_x_112) ;  /* 0x000006c000017945 */ /* 0x000fe20003800000 */
[----:B------:R-:W-:Y:S01]  /*55d0*/  ISETP.GT.U32.AND P1, PT, R7, 0x37, PT ;  /* 0x000000370700780c */ /* 0x000fe20003f24070 */
[----:B------:R-:W-:Y:S01]  /*55e0*/  IMAD.MOV.U32 R22, RZ, RZ, -0x1 ;  /* 0xffffffffff167424 */ /* 0x000fe200078e00ff */
[----:B------:R-:W-:Y:S01]  /*55f0*/  PRMT R10, RZ, 0x7610, R10 ;  /* 0x00007610ff0a7816 */ /* 0x000fe2000000000a */
[----:B------:R-:W-:Y:S01]  /*5600*/  IMAD.MOV.U32 R18, RZ, RZ, -0x1 ;  /* 0xffffffffff127424 */ /* 0x000fe200078e00ff */
[----:B------:R-:W-:Y:S01]  /*5610*/  ISETP.LT.U32.AND P1, PT, R6, 0x38, P1 ;  /* 0x000000380600780c */ /* 0x000fe20000f21070 */
[----:B------:R-:W-:Y:S01]  /*5620*/  IMAD.MOV.U32 R19, RZ, RZ, -0x1 ;  /* 0xffffffffff137424 */ /* 0x000fe200078e00ff */
[----:B------:R-:W-:Y:S01]  /*5630*/  PLOP3.LUT P3, PT, PT, PT, UP0, 0x80, 0x0 ;  /* 0x000000000000781c */ /* 0x000fe20003f6f008 */
[----:B------:R-:W0:Y:S01]  /*5640*/  @P4 S2R R5, SR_CgaCtaId ;  /* 0x0000000000054919 */ /* 0x000e220000008800 */
[----:B------:R-:W-:-:S02]  /*5650*/  @P4 MOV R4, 0x400 ;  /* 0x0000040000044802 */ /* 0x000fc40000000f00 */
[----:B------:R-:W-:-:S04]  /*5660*/  SEL R6, RZ, 0x1, !P1 ;  /* 0x00000001ff067807 */ /* 0x000fc80004800000 */
[----:B------:R-:W-:Y:S02]  /*5670*/  LOP3.LUT R3, R3, R6, RZ, 0x3c, !PT ;  /* 0x0000000603037212 */ /* 0x000fe400078e3cff */
[----:B0-----:R-:W-:-:S04]  /*5680*/  @P4 LEA R4, R5, R4, 0x18 ;  /* 0x0000000405044211 */ /* 0x001fc800078ec0ff */
[----:B------:R0:W-:Y:S02]  /*5690*/  @P4 SYNCS.ARRIVE.TRANS64.A1T0 RZ, [R4+URZ+0x3b8], RZ ;  /* 0x0003b8ff04ff49a7 */ /* 0x0001e4000810003f */
[----:B0-----:R-:W-:-:S05]  /*56a0*/  SHF.R.U32.HI R4, RZ, 0x3, R7 ;  /* 0x00000003ff047819 */ /* 0x001fca0000011607 */
[----:B------:R-:W-:-:S04]  /*56b0*/  IMAD.WIDE.U32 R4, R4, 0x24924925, RZ ;  /* 0x2492492504047825 */ /* 0x000fc800078e00ff */
[----:B------:R-:W-:Y:S01]  /*56c0*/  IMAD R8, R5, -0x38, R7 ;  /* 0xffffffc805087824 */ /* 0x000fe200078e0207 */
[----:B------:R-:W-:Y:S02]  /*56d0*/  @P3 LOP3.LUT R3, R3, 0x1, R5, 0x78, !PT ;  /* 0x0000000103033812 */ /* 0x000fe400078e7805 */
[----:B------:R-:W-:Y:S02]  /*56e0*/  PRMT R4, RZ, 0x7610, R4 ;  /* 0x00007610ff047816 */ /* 0x000fe40000000004 */
[----:B--2---:R-:W-:-:S04]  /*56f0*/  IADD3 R16, P4, R16, R24, RZ ;  /* 0x0000001810107210 */ /* 0x004fc80007f9e0ff */
[----:B------:R-:W-:Y:S01]  /*5700*/  ISETP.GE.U32.AND P1, PT, R16, UR4, PT ;  /* 0x0000000410007c0c */ /* 0x000fe2000bf26070 */
[----:B------:R-:W-:-:S05]  /*5710*/  IMAD.X R17, R17, 0x1, R0, P4 ;  /* 0x0000000111117824 */ /* 0x000fca00020e0600 */
[----:B------:R-:W-:-:S13]  /*5720*/  ISETP.GE.U32.AND.EX P1, PT, R17, UR5, PT, P1 ;  /* 0x0000000511007c0c */ /* 0x000fda000bf26110 */
[----:B------:R-:W-:Y:S05]  /*5730*/  @P1 BRA `(.L_x_113) ;  /* 0x0000000400501947 */ /* 0x000fea0003800000 */
[----:B------:R-:W0:Y:S01]  /*5740*/  S2R R13, SR_CTAID.X ;  /* 0x00000000000d7919 */ /* 0x000e220000002500 */
[----:B------:R-:W-:Y:S01]  /*5750*/  ULDC.64 UR4, c[0x0][0x628] ;  /* 0x00018a0000047ab9 */ /* 0x000fe20000000a00 */
[----:B------:R-:W-:Y:S01]  /*5760*/  ULDC UR7, c[0x0][0x630] ;  /* 0x00018c0000077ab9 */ /* 0x000fe20000000800 */
[----:B------:R-:W-:Y:S01]  /*5770*/  ISETP.NE.U32.AND P1, PT, RZ, UR4, PT ;  /* 0x00000004ff007c0c */ /* 0x000fe2000bf25070 */
[----:B------:R-:W1:Y:S01]  /*5780*/  S2R R14, SR_CTAID.Y ;  /* 0x00000000000e7919 */ /* 0x000e620000002600 */
[----:B------:R-:W-:Y:S01]  /*5790*/  ULDC UR8, c[0x0][0x150] ;  /* 0x0000540000087ab9 */ /* 0x000fe20000000800 */
[----:B------:R-:W-:Y:S01]  /*57a0*/  IMAD.MOV.U32 R4, RZ, RZ, R16 ;  /* 0x000000ffff047224 */ /* 0x000fe200078e0010 */
[----:B------:R-:W-:Y:S01]  /*57b0*/  ISETP.NE.AND.EX P1, PT, RZ, UR5, PT, P1 ;  /* 0x00000005ff007c0c */ /* 0x000fe2000bf25310 */
[----:B------:R-:W-:Y:S01]  /*57c0*/  IMAD.MOV.U32 R5, RZ, RZ, R17 ;  /* 0x000000ffff057224 */ /* 0x000fe200078e0011 */
[----:B0-----:R-:W-:-:S11]  /*57d0*/  I2FP.F32.U32 R18, R13 ;  /* 0x0000000d00127245 */ /* 0x001fd60000201000 */
[----:B------:R-:W-:Y:S05]  /*57e0*/  @!P1 BRA `(.L_x_114) ;  /* 0x0000000000289947 */ /* 0x000fea0003800000 */
[----:B------:R-:W-:Y:S02]  /*57f0*/  ULDC UR6, c[0x0][0x634] ;  /* 0x00018d0000067ab9 */ /* 0x000fe40000000800 */
[----:B------:R-:W-:-:S05]  /*5800*/  IADD3 R5, P1, R16, UR6, RZ ;  /* 0x0000000610057c10 */ /* 0x000fca000ff3e0ff */
[----:B------:R-:W-:-:S04]  /*5810*/  IMAD.X R15, RZ, RZ, R17, P1 ;  /* 0x000000ffff0f7224 */ /* 0x000fc800008e0611 */
[----:B------:R-:W-:-:S04]  /*5820*/  IMAD.WIDE.U32 R6, R15, UR4, RZ ;  /* 0x000000040f067c25 */ /* 0x000fc8000f8e00ff */
[----:B------:R-:W-:-:S04]  /*5830*/  IMAD.WIDE.U32 R6, P1, R5, UR5, R6 ;  /* 0x0000000505067c25 */ /* 0x000fc8000f820006 */
[----:B------:R-:W-:-:S04]  /*5840*/  IMAD.WIDE.U32 R4, R5, UR4, RZ ;  /* 0x0000000405047c25 */ /* 0x000fc8000f8e00ff */
[----:B------:R-:W-:Y:S01]  /*5850*/  IMAD.MOV.U32 R4, RZ, RZ, R7 ;  /* 0x000000ffff047224 */ /* 0x000fe200078e0007 */
[----:B------:R-:W-:Y:S01]  /*5860*/  IADD3 RZ, P3, R5, R6, RZ ;  /* 0x0000000605ff7210 */ /* 0x000fe20007f7e0ff */
[----:B------:R-:W-:-:S04]  /*5870*/  IMAD.X R5, RZ, RZ, RZ, P1 ;  /* 0x000000ffff057224 */ /* 0x000fc800008e06ff */
[----:B------:R-:W-:-:S08]  /*5880*/  IMAD.WIDE.U32.X R4, R15, UR5, R4, P3 ;  /* 0x000000050f047c25 */ /* 0x000fd000098e0404 */
.L_x_114:
[--C-:B------:R-:W-:Y:S01]  /*5890*/  SHF.R.U64 R19, R4, UR7, R5.reuse ;  /* 0x0000000704137c19 */ /* 0x100fe20008001205 */
[----:B------:R-:W-:Y:S01]  /*58a0*/  FMUL R18, R18, UR8 ;  /* 0x0000000812127c20 */ /* 0x000fe20008400000 */
[----:B------:R-:W-:Y:S01]  /*58b0*/  SHF.R.U32.HI R4, RZ, UR7, R5 ;  /* 0x00000007ff047c19 */ /* 0x000fe20008011605 */
[----:B------:R-:W0:Y:S01]  /*58c0*/  LDC R6, c[0x0][0x144] ;  /* 0x00005100ff067b82 */ /* 0x000e220000000800 */
[----:B------:R-:W-:Y:S01]  /*58d0*/  IADD3 R5, P1, RZ, -R19, RZ ;  /* 0x80000013ff057210 */ /* 0x000fe20007f3e0ff */
[----:B------:R-:W-:Y:S01]  /*58e0*/  ULDC UR6, c[0x0][0x154] ;  /* 0x0000550000067ab9 */ /* 0x000fe20000000800 */
[----:B-1----:R-:W-:Y:S01]  /*58f0*/  I2FP.F32.U32 R7, R14 ;  /* 0x0000000e00077245 */ /* 0x002fe20000201000 */
[----:B------:R-:W1:Y:S01]  /*5900*/  F2I.U32.TRUNC.NTZ R18, R18 ;  /* 0x0000001200127305 */ /* 0x000e62000020f000 */
[----:B------:R-:W-:Y:S01]  /*5910*/  ULDC.64 UR4, c[0x0][0x620] ;  /* 0x0001880000047ab9 */ /* 0x000fe20000000a00 */
[----:B------:R-:W-:Y:S01]  /*5920*/  IMAD.X R4, RZ, RZ, ~R4, P1 ;  /* 0x000000ffff047224 */ /* 0x000fe200008e0e04 */
[----:B------:R-:W-:Y:S01]  /*5930*/  ISETP.NE.AND P4, PT, R2, 0x1, PT ;  /* 0x000000010200780c */ /* 0x000fe20003f85270 */
[----:B------:R-:W-:Y:S01]  /*5940*/  FMUL R20, R7, UR6 ;  /* 0x0000000607147c20 */ /* 0x000fe20008400000 */
[----:B------:R-:W2:Y:S01]  /*5950*/  LDC R21, c[0x0][0x148] ;  /* 0x00005200ff157b82 */ /* 0x000ea20000000800 */
[----:B------:R-:W-:Y:S01]  /*5960*/  IMAD R4, R4, UR4, RZ ;  /* 0x0000000404047c24 */ /* 0x000fe2000f8e02ff */
[----:B------:R-:W-:-:S02]  /*5970*/  ULDC.64 UR6, c[0x0][0x640] ;  /* 0x0001900000067ab9 */ /* 0x000fc40000000a00 */
[----:B------:R-:W-:Y:S01]  /*5980*/  ISETP.NE.U32.AND P1, PT, RZ, UR6, PT ;  /* 0x00000006ff007c0c */ /* 0x000fe2000bf25070 */
[----:B------:R-:W3:Y:S01]  /*5990*/  F2I.U32.TRUNC.NTZ R20, R20 ;  /* 0x0000001400147305 */ /* 0x000ee2000020f000 */
[C---:B------:R-:W-:Y:S02]  /*59a0*/  IMAD R7, R5.reuse, UR5, R4 ;  /* 0x0000000505077c24 */ /* 0x040fe4000f8e0204 */
[----:B------:R-:W-:Y:S01]  /*59b0*/  IMAD.WIDE.U32 R4, R5, UR4, R16 ;  /* 0x0000000405047c25 */ /* 0x000fe2000f8e0010 */
[----:B------:R-:W-:Y:S01]  /*59c0*/  ULDC UR4, c[0x0][0x618] ;  /* 0x0001860000047ab9 */ /* 0x000fe20000000800 */
[----:B------:R-:W-:Y:S02]  /*59d0*/  ISETP.NE.AND.EX P1, PT, RZ, UR7, PT, P1 ;  /* 0x00000007ff007c0c */ /* 0x000fe4000bf25310 */
[----:B------:R-:W-:Y:S02]  /*59e0*/  IMAD.IADD R5, R5, 0x1, R7 ;  /* 0x0000000105057824 */ /* 0x000fe400078e0207 */
[----:B-1----:R-:W-:-:S03]  /*59f0*/  IMAD.MOV R18, RZ, RZ, -R18 ;  /* 0x000000ffff127224 */ /* 0x002fc600078e0a12 */
[----:B------:R-:W-:Y:S01]  /*5a00*/  SHF.R.U64 R15, R4, UR4, R5 ;  /* 0x00000004040f7c19 */ /* 0x000fe20008001205 */
[----:B0-----:R-:W-:Y:S01]  /*5a10*/  IMAD R13, R6, R18, R13 ;  /* 0x00000012060d7224 */ /* 0x001fe200078e020d */
[----:B------:R-:W-:Y:S01]  /*5a20*/  SHF.R.U32.HI R4, RZ, UR4, R5 ;  /* 0x00000004ff047c19 */ /* 0x000fe20008011605 */
[----:B------:R-:W-:Y:S01]  /*5a30*/  ULDC UR4, c[0x0][0x608] ;  /* 0x0001820000047ab9 */ /* 0x000fe20000000800 */
[----:B---3--:R-:W-:Y:S02]  /*5a40*/  IMAD.MOV R6, RZ, RZ, -R20 ;  /* 0x000000ffff067224 */ /* 0x008fe400078e0a14 */
[--C-:B------:R-:W-:Y:S02]  /*5a50*/  SHF.R.U64 R18, R15, UR4, R4.reuse ;  /* 0x000000040f127c19 */ /* 0x100fe40008001204 */
[----:B------:R-:W-:Y:S01]  /*5a60*/  SHF.R.U32.HI R5, RZ, UR4, R4 ;  /* 0x00000004ff057c19 */ /* 0x000fe20008011604 */
[----:B------:R-:W-:Y:S01]  /*5a70*/  ULDC UR4, c[0x0][0x658] ;  /* 0x0001960000047ab9 */ /* 0x000fe20000000800 */
[----:B--2---:R-:W-:-:S02]  /*5a80*/  @P4 IMAD R13, R21, R6, R14 ;  /* 0x00000006150d4224 */ /* 0x004fc400078e020e */
[--C-:B------:R-:W-:Y:S02]  /*5a90*/  SHF.R.U64 R14, R18, UR4, R5.reuse ;  /* 0x00000004120e7c19 */ /* 0x100fe40008001205 */
[----:B------:R-:W-:-:S03]  /*5aa0*/  SHF.R.U32.HI R21, RZ, UR4, R5 ;  /* 0x00000004ff157c19 */ /* 0x000fc60008011605 */
[----:B------:R-:W-:Y:S02]  /*5ab0*/  IMAD.MOV.U32 R6, RZ, RZ, R14 ;  /* 0x000000ffff067224 */ /* 0x000fe400078e000e */
[----:B------:R-:W-:Y:S01]  /*5ac0*/  IMAD.MOV.U32 R5, RZ, RZ, R21 ;  /* 0x000000ffff057224 */ /* 0x000fe200078e0015 */
[----:B------:R-:W-:Y:S06]  /*5ad0*/  @!P1 BRA `(.L_x_115) ;  /* 0x00000000002c9947 */ /* 0x000fec0003800000 */
        /* <DEDUP_REMOVED lines=9> */
[----:B------:R-:W-:-:S04]  /*5b70*/  IMAD.WIDE.U32.X R4, R21, UR7, R4, P3 ;  /* 0x0000000715047c25 */ /* 0x000fc800098e0404 */
[----:B------:R-:W-:-:S07]  /*5b80*/  IMAD.MOV.U32 R6, RZ, RZ, R4 ;  /* 0x000000ffff067224 */ /* 0x000fce00078e0004 */
.L_x_115:
[----:B------:R-:W-:Y:S01]  /*5b90*/  ULDC UR4, c[0x0][0x648] ;  /* 0x0001920000047ab9 */ /* 0x000fe20000000800 */
[----:B------:R-:W-:Y:S01]  /*5ba0*/  LOP3.LUT R4, R18, UR16, RZ, 0xc0, !PT ;  /* 0x0000001012047c12 */ /* 0x000fe2000f8ec0ff */
[----:B------:R-:W-:Y:S01]  /*5bb0*/  ULDC UR5, c[0x0][0x610] ;  /* 0x0001840000057ab9 */ /* 0x000fe20000000800 */
[----:B------:R-:W-:Y:S01]  /*5bc0*/  SHF.R.U64 R5, R6, UR4, R5 ;  /* 0x0000000406057c19 */ /* 0x000fe20008001205 */
[----:B------:R-:W-:Y:S01]  /*5bd0*/  ULDC UR4, c[0x0][0x638] ;  /* 0x00018e0000047ab9 */ /* 0x000fe20000000800 */
[----:B------:R-:W-:-:S03]  /*5be0*/  LOP3.LUT R15, R15, UR15, RZ, 0xc0, !PT ;  /* 0x0000000f0f0f7c12 */ /* 0x000fc6000f8ec0ff */
[----:B------:R-:W-:Y:S02]  /*5bf0*/  IMAD.MOV R7, RZ, RZ, -R5 ;  /* 0x000000ffff077224 */ /* 0x000fe400078e0a05 */
[----:B------:R-:W-:Y:S02]  /*5c00*/  IMAD R4, R5, UR17, R4 ;  /* 0x0000001105047c24 */ /* 0x000fe4000f8e0204 */
[----:B------:R-:W-:Y:S01]  /*5c10*/  IMAD R14, R7, UR4, R14 ;  /* 0x00000004070e7c24 */ /* 0x000fe2000f8e020e */
[----:B------:R-:W-:Y:S01]  /*5c20*/  ULDC UR4, c[0x0][0x600] ;  /* 0x0001800000047ab9 */ /* 0x000fe20000000800 */
[----:B------:R-:W-:Y:S02]  /*5c30*/  IMAD R13, R4, UR5, R13 ;  /* 0x00000005040d7c24 */ /* 0x000fe4000f8e020d */
[----:B------:R-:W-:Y:S02]  /*5c40*/  IMAD R14, R14, UR4, R15 ;  /* 0x000000040e0e7c24 */ /* 0x000fe4000f8e020f */
[----:B------:R-:W-:-:S03]  /*5c50*/  IMAD.MOV.U32 R4, RZ, RZ, 0x1 ;  /* 0x00000001ff047424 */ /* 0x000fc600078e00ff */
[----:B------:R-:W-:Y:S02]  /*5c60*/  SEL R18, R14, R13, !P4 ;  /* 0x0000000d0e127207 */ /* 0x000fe40006000000 */
[----:B------:R-:W-:-:S07]  /*5c70*/  SEL R22, R13, R14, !P4 ;  /* 0x0000000e0d167207 */ /* 0x000fce0006000000 */
.L_x_113:
[----:B------:R-:W-:Y:S05]  /*5c80*/  BSYNC B1 ;  /* 0x0000000000017941 */ /* 0x000fea0003800000 */
.L_x_112:
[----:B------:R-:W-:-:S13]  /*5c90*/  LOP3.LUT P1, RZ, R4, 0xff, RZ, 0xc0, !PT ;  /* 0x000000ff04ff7812 */ /* 0x000fda000782c0ff */
[----:B------:R-:W-:Y:S05]  /*5ca0*/  @P1 BRA `(.L_x_116) ;  /* 0xfffffff400341947 */ /* 0x000fea000383ffff */
[----:B------:R-:W-:Y:S05]  /*5cb0*/  BSYNC B0 ;  /* 0x0000000000007941 */ /* 0x000fea0003800000 */
.L_x_104:
[----:B------:R-:W-:-:S03]  /*5cc0*/  UMOV UR4, 0xffffffff ;  /* 0xffffffff00047882 */ /* 0x000fc60000000000 */
[----:B------:R-:W-:Y:S05]  /*5cd0*/  BRA.DIV UR4, `(.L_x_117) ;  /* 0x0000002204987947 */ /* 0x000fea000b800000 */
[----:B------:R-:W-:-:S13]  /*5ce0*/  ELECT P6, URZ, PT ;  /* 0x00000000003f782f */ /* 0x000fda00038c0000 */
.L_x_185:
[----:B------:R-:W-:Y:S04]  /*5cf0*/  BSSY B0, `(.L_x_118) ;  /* 0x00001ff000007945 */ /* 0x000fe80003800000 */
[----:B------:R-:W-:Y:S05]  /*5d00*/  @!P6 BRA `(.L_x_119) ;  /* 0x0000001c00f4e947 */ /* 0x000fea0003800000 */
[----:B------:R-:W-:-:S04]  /*5d10*/  LOP3.LUT R23, R23, 0x2, RZ, 0xfc, !PT ;  /* 0x0000000217177812 */ /* 0x000fc800078efcff */
[----:B------:R-:W-:-:S13]  /*5d20*/  ISETP.NE.AND P0, PT, R23, 0x3, PT ;  /* 0x000000031700780c */ /* 0x000fda0003f05270 */
[----:B------:R-:W-:Y:S05]  /*5d30*/  @!P0 BRA `(.L_x_120) ;  /* 0x0000000000048947 */ /* 0x000fea0003800000 */
[----:B------:R-:W-:Y:S01]  /*5d40*/  BPT.TRAP 0x1 ;  /* 0x000000040000795c */ /* 0x000fe20000300000 */
.L_x_120:
[----:B------:R-:W0:Y:S01]  /*5d50*/  S2R R5, SR_CgaCtaId ;  /* 0x0000000000057919 */ /* 0x000e220000008800 */
[----:B------:R-:W-:Y:S02]  /*5d60*/  MOV R0, 0x400 ;  /* 0x0000040000007802 */ /* 0x000fe40000000f00 */
[----:B------:R-:W-:Y:S02]  /*5d70*/  SHF.L.U32 R2, R3, 0x1f, RZ ;  /* 0x0000001f03027819 */ /* 0x000fe400000006ff */
[----:B0-----:R-:W-:-:S05]  /*5d80*/  LEA R5, R5, R0, 0x18 ;  /* 0x0000000005057211 */ /* 0x001fca00078ec0ff */
[----:B------:R-:W-:-:S04]  /*5d90*/  VIADD R5, R5, 0x1c0 ;  /* 0x000001c005057836 */ /* 0x000fc80000000000 */
[C---:B------:R-:W-:Y:S02]  /*5da0*/  IMAD R7, R8.reuse, 0x8, R5 ;  /* 0x0000000808077824 */ /* 0x040fe400078e0205 */
[----:B------:R-:W-:Y:S02]  /*5db0*/  VIADD R8, R8, 0x1 ;  /* 0x0000000108087836 */ /* 0x000fe40000000000 */
[----:B------:R-:W0:Y:S03]  /*5dc0*/  SYNCS.PHASECHK.TRANS64.TRYWAIT P0, [R7+URZ], R2 ;  /* 0x00000002070075a7 */ /* 0x000e26000800017f */
[----:B------:R-:W-:-:S04]  /*5dd0*/  ISETP.NE.AND P1, PT, R8, 0x38, PT ;  /* 0x000000380800780c */ /* 0x000fc80003f25270 */
[----:B------:R-:W-:Y:S02]  /*5de0*/  SEL R0, RZ, 0x1, P1 ;  /* 0x00000001ff007807 */ /* 0x000fe40000800000 */
[----:B------:R-:W-:Y:S02]  /*5df0*/  SEL R8, R8, RZ, P1 ;  /* 0x000000ff08087207 */ /* 0x000fe40000800000 */
[----:B------:R-:W-:-:S03]  /*5e00*/  LOP3.LUT R9, R3, R0, RZ, 0x3c, !PT ;  /* 0x0000000003097212 */ /* 0x000fc600078e3cff */
[----:B------:R-:W-:Y:S01]  /*5e10*/  IMAD R6, R8, 0x8, R5 ;  /* 0x0000000808067824 */ /* 0x000fe200078e0205 */
[----:B------:R-:W-:Y:S01]  /*5e20*/  SHF.L.U32 R3, R9, 0x1f, RZ ;  /* 0x0000001f09037819 */ /* 0x000fe200000006ff */
[----:B0-----:R-:W-:Y:S06]  /*5e30*/  @!P0 BRA `(.L_x_121) ;  /* 0x0000002000608947 */ /* 0x001fec0003800000 */
.L_x_186:
[----:B------:R-:W1:Y:S01]  /*5e40*/  SYNCS.PHASECHK.TRANS64.TRYWAIT P0, [R6+URZ], R3 ;  /* 0x00000003060075a7 */ /* 0x000e62000800017f */
[----:B------:R-:W-:-:S05]  /*5e50*/  VIADD R0, R8, 0x1 ;  /* 0x0000000108007836 */ /* 0x000fca0000000000 */
[----:B------:R-:W-:-:S04]  /*5e60*/  ISETP.NE.AND P1, PT, R0, 0x38, PT ;  /* 0x000000380000780c */ /* 0x000fc80003f25270 */
[----:B0-----:R-:W-:Y:S02]  /*5e70*/  SEL R2, RZ, 0x1, P1 ;  /* 0x00000001ff027807 */ /* 0x001fe40000800000 */
[----:B------:R-:W-:Y:S02]  /*5e80*/  SEL R0, R0, RZ, P1 ;  /* 0x000000ff00007207 */ /* 0x000fe40000800000 */
[----:B------:R-:W-:-:S03]  /*5e90*/  LOP3.LUT R9, R9, R2, RZ, 0x3c, !PT ;  /* 0x0000000209097212 */ /* 0x000fc600078e3cff */
[----:B------:R-:W-:Y:S01]  /*5ea0*/  IMAD R7, R0, 0x8, R5 ;  /* 0x0000000800077824 */ /* 0x000fe200078e0205 */
[----:B------:R-:W-:Y:S01]  /*5eb0*/  SHF.L.U32 R4, R9, 0x1f, RZ ;  /* 0x0000001f09047819 */ /* 0x000fe200000006ff */
[----:B-1----:R-:W-:Y:S06]  /*5ec0*/  @!P0 BRA `(.L_x_122) ;  /* 0x0000002000508947 */ /* 0x002fec0003800000 */
.L_x_187:
[----:B------:R-:W1:Y:S01]  /*5ed0*/  SYNCS.PHASECHK.TRANS64.TRYWAIT P0, [R7+URZ], R4 ;  /* 0x00000004070075a7 */ /* 0x000e62000800017f */
[----:B------:R-:W-:-:S05]  /*5ee0*/  VIADD R0, R0, 0x1 ;  /* 0x0000000100007836 */ /* 0x000fca0000000000 */
[----:B------:R-:W-:-:S04]  /*5ef0*/  ISETP.NE.AND P1, PT, R0, 0x38, PT ;  /* 0x000000380000780c */ /* 0x000fc80003f25270 */
[----:B------:R-:W-:Y:S02]  /*5f00*/  SEL R2, RZ, 0x1, P1 ;  /* 0x00000001ff027807 */ /* 0x000fe40000800000 */
[----:B------:R-:W-:Y:S02]  /*5f10*/  SEL R0, R0, RZ, P1 ;  /* 0x000000ff00007207 */ /* 0x000fe40000800000 */
[----:B------:R-:W-:-:S03]  /*5f20*/  LOP3.LUT R9, R9, R2, RZ, 0x3c, !PT ;  /* 0x0000000209097212 */ /* 0x000fc600078e3cff */
[----:B0-----:R-:W-:Y:S01]  /*5f30*/  IMAD R6, R0, 0x8, R5 ;  /* 0x0000000800067824 */ /* 0x001fe200078e0205 */
[----:B------:R-:W-:Y:S01]  /*5f40*/  SHF.L.U32 R3, R9, 0x1f, RZ ;  /* 0x0000001f09037819 */ /* 0x000fe200000006ff */
[----:B-1----:R-:W-:Y:S06]  /*5f50*/  @!P0 BRA `(.L_x_123) ;  /* 0x0000002000408947 */ /* 0x002fec0003800000 */
.L_x_188:
        /* <DEDUP_REMOVED lines=9> */
.L_x_189:
        /* <DEDUP_REMOVED lines=9> */
.L_x_190:
        /* <DEDUP_REMOVED lines=9> */
.L_x_191:
        /* <DEDUP_REMOVED lines=9> */
.L_x_192:
        /* <DEDUP_REMOVED lines=9> */
.L_x_193:
        /* <DEDUP_REMOVED lines=9> */
.L_x_194:
        /* <DEDUP_REMOVED lines=9> */
.L_x_195:
        /* <DEDUP_REMOVED lines=9> */
.L_x_196:
        /* <DEDUP_REMOVED lines=9> */
.L_x_197:
        /* <DEDUP_REMOVED lines=9> */
.L_x_198:
        /* <DEDUP_REMOVED lines=9> */
.L_x_199:
        /* <DEDUP_REMOVED lines=9> */
.L_x_200:
        /* <DEDUP_REMOVED lines=9> */
.L_x_201:
        /* <DEDUP_REMOVED lines=9> */
.L_x_202:
        /* <DEDUP_REMOVED lines=9> */
.L_x_203:
        /* <DEDUP_REMOVED lines=9> */
.L_x_204:
        /* <DEDUP_REMOVED lines=9> */
.L_x_205:
        /* <DEDUP_REMOVED lines=9> */
.L_x_206:
        /* <DEDUP_REMOVED lines=9> */
.L_x_207:
        /* <DEDUP_REMOVED lines=9> */
.L_x_208:
        /* <DEDUP_REMOVED lines=9> */
.L_x_209:
        /* <DEDUP_REMOVED lines=9> */
.L_x_210:
        /* <DEDUP_REMOVED lines=9> */
.L_x_211:
        /* <DEDUP_REMOVED lines=9> */
.L_x_212:
        /* <DEDUP_REMOVED lines=9> */
.L_x_213:
        /* <DEDUP_REMOVED lines=9> */
.L_x_214:
        /* <DEDUP_REMOVED lines=9> */
.L_x_215:
        /* <DEDUP_REMOVED lines=9> */
.L_x_216:
        /* <DEDUP_REMOVED lines=9> */
.L_x_217:
        /* <DEDUP_REMOVED lines=9> */
.L_x_218:
        /* <DEDUP_REMOVED lines=9> */
.L_x_219:
        /* <DEDUP_REMOVED lines=9> */
.L_x_220:
        /* <DEDUP_REMOVED lines=9> */
.L_x_221:
        /* <DEDUP_REMOVED lines=9> */
.L_x_222:
        /* <DEDUP_REMOVED lines=9> */
.L_x_223:
        /* <DEDUP_REMOVED lines=9> */
.L_x_224:
        /* <DEDUP_REMOVED lines=9> */
.L_x_225:
        /* <DEDUP_REMOVED lines=9> */
.L_x_226:
        /* <DEDUP_REMOVED lines=9> */
.L_x_227:
        /* <DEDUP_REMOVED lines=9> */
.L_x_228:
        /* <DEDUP_REMOVED lines=9> */
.L_x_229:
        /* <DEDUP_REMOVED lines=9> */
.L_x_230:
        /* <DEDUP_REMOVED lines=9> */
.L_x_231:
        /* <DEDUP_REMOVED lines=9> */
.L_x_232:
        /* <DEDUP_REMOVED lines=9> */
.L_x_233:
        /* <DEDUP_REMOVED lines=9> */
.L_x_234:
        /* <DEDUP_REMOVED lines=9> */
.L_x_235:
        /* <DEDUP_REMOVED lines=9> */
.L_x_236:
        /* <DEDUP_REMOVED lines=9> */
.L_x_237:
        /* <DEDUP_REMOVED lines=9> */
.L_x_238:
        /* <DEDUP_REMOVED lines=9> */
.L_x_239:
[----:B------:R-:W1:Y:S01]  /*7c10*/  SYNCS.PHASECHK.TRANS64.TRYWAIT P0, [R7+URZ], R4 ;  /* 0x00000004070075a7 */ /* 0x000e62000800017f */
[----:B------:R-:W-:-:S05]  /*7c20*/  VIADD R0, R0, 0x1 ;  /* 0x0000000100007836 */ /* 0x000fca0000000000 */
[----:B------:R-:W-:-:S04]  /*7c30*/  ISETP.NE.AND P1, PT, R0, 0x38, PT ;  /* 0x000000380000780c */ /* 0x000fc80003f25270 */
[----:B------:R-:W-:Y:S02]  /*7c40*/  SEL R2, RZ, 0x1, P1 ;  /* 0x00000001ff027807 */ /* 0x000fe40000800000 */
[----:B------:R-:W-:Y:S02]  /*7c50*/  SEL R0, R0, RZ, P1 ;  /* 0x000000ff00007207 */ /* 0x000fe40000800000 */
[----:B------:R-:W-:Y:S01]  /*7c60*/  LOP3.LUT R2, R9, R2, RZ, 0x3c, !PT ;  /* 0x0000000209027212 */ /* 0x000fe200078e3cff */
[----:B-1----:R-:W-:Y:S06]  /*7c70*/  @!P0 BRA `(.L_x_175) ;  /* 0x0000001400088947 */ /* 0x002fec0003800000 */
.L_x_240:
[----:B------:R-:W-:Y:S01]  /*7c80*/  IMAD R5, R0, 0x8, R5 ;  /* 0x0000000800057824 */ /* 0x000fe200078e0205 */
[----:B------:R-:W-:-:S07]  /*7c90*/  SHF.L.U32 R0, R2, 0x1f, RZ ;  /* 0x0000001f02007819 */ /* 0x000fce00000006ff */
.L_x_176:
[----:B--2---:R2:W3:Y:S02]  /*7ca0*/  SYNCS.PHASECHK.TRANS64.TRYWAIT P0, [R5+URZ], R0 ;  /* 0x00000000050075a7 */ /* 0x0044e4000800017f */
[----:B---3--:R-:W-:Y:S05]  /*7cb0*/  @!P0 NANOSLEEP.SYNCS 0x989680 ;  /* 0x009896800000895d */ /* 0x008fea0003900000 */
[----:B------:R-:W3:Y:S02]  /*7cc0*/  @!P0 SYNCS.PHASECHK.TRANS64 P0, [R5+URZ], R0 ;  /* 0x00000000050085a7 */ /* 0x000ee4000800007f */
[----:B---3--:R-:W-:Y:S05]  /*7cd0*/  @!P0 BRA `(.L_x_176) ;  /* 0xfffffffc00f08947 */ /* 0x008fea000383ffff */
.L_x_119:
[----:B------:R-:W-:Y:S05]  /*7ce0*/  BSYNC B0 ;  /* 0x0000000000007941 */ /* 0x000fea0003800000 */
.L_x_118:
[----:B------:R-:W-:Y:S05]  /*7cf0*/  EXIT ;  /* 0x000000000000794d */ /* 0x000fea0003800000 */
.L_x_20:
[----:B0-----:R-:W-:-:S04]  /*7d00*/  IMAD.U32 R3, RZ, RZ, UR43 ;  /* 0x0000002bff037e24 */ /* 0x001fc8000f8e00ff */
[----:B------:R0:W1:Y:S03]  /*7d10*/  SYNCS.PHASECHK.TRANS64.TRYWAIT P0, [R3+URZ+-0x8], R0 ;  /* 0xfffff800030075a7 */ /* 0x000066000800017f */
[----:B-1----:R-:W-:Y:S05]  /*7d20*/  @!P0 NANOSLEEP.SYNCS 0x989680 ;  /* 0x009896800000895d */ /* 0x002fea0003900000 */
[----:B------:R-:W1:Y:S02]  /*7d30*/  @!P0 SYNCS.PHASECHK.TRANS64 P0, [R3+URZ+-0x8], R0 ;  /* 0xfffff800030085a7 */ /* 0x000e64000800007f */
[----:B-1----:R-:W-:Y:S05]  /*7d40*/  @!P0 BRA `(.L_x_20) ;  /* 0xfffffffc00ec8947 */ /* 0x002fea000383ffff */
[----:B------:R-:W-:Y:S05]  /*7d50*/  BRA `(.L_x_177) ;  /* 0xffffffa000607947 */ /* 0x000fea000383ffff */
.L_x_25:
[----:B-1----:R1:W2:Y:S02]  /*7d60*/  SYNCS.PHASECHK.TRANS64.TRYWAIT P1, [R3+URZ], R0 ;  /* 0x00000000030075a7 */ /* 0x0022a4000802017f */
[----:B--2---:R-:W-:Y:S05]  /*7d70*/  @!P1 NANOSLEEP.SYNCS 0x989680 ;  /* 0x009896800000995d */ /* 0x004fea0003900000 */
[----:B------:R-:W2:Y:S02]  /*7d80*/  @!P1 SYNCS.PHASECHK.TRANS64 P1, [R3+URZ], R0 ;  /* 0x00000000030095a7 */ /* 0x000ea4000802007f */
[----:B--2---:R-:W-:Y:S05]  /*7d90*/  @!P1 BRA `(.L_x_25) ;  /* 0xfffffffc00f09947 */ /* 0x004fea000383ffff */
[----:B------:R-:W-:Y:S05]  /*7da0*/  BRA `(.L_x_24) ;  /* 0xffffffa000cc7947 */ /* 0x000fea000383ffff */
.L_x_30:
[----:B-1----:R-:W-:-:S04]  /*7db0*/  IMAD.U32 R5, RZ, RZ, UR4 ;  /* 0x00000004ff057e24 */ /* 0x002fc8000f8e00ff */
[----:B------:R1:W2:Y:S03]  /*7dc0*/  SYNCS.PHASECHK.TRANS64.TRYWAIT P1, [R5+URZ], R4 ;  /* 0x00000004050075a7 */ /* 0x0002a6000802017f */
[----:B--2---:R-:W-:Y:S05]  /*7dd0*/  @!P1 NANOSLEEP.SYNCS 0x989680 ;  /* 0x009896800000995d */ /* 0x004fea0003900000 */
[----:B------:R-:W2:Y:S02]  /*7de0*/  @!P1 SYNCS.PHASECHK.TRANS64 P1, [R5+URZ], R4 ;  /* 0x00000004050095a7 */ /* 0x000ea4000802007f */
[----:B--2---:R-:W-:Y:S05]  /*7df0*/  @!P1 BRA `(.L_x_30) ;  /* 0xfffffffc00ec9947 */ /* 0x004fea000383ffff */
[----:B------:R-:W-:Y:S05]  /*7e00*/  BRA `(.L_x_29) ;  /* 0xffffffa400287947 */ /* 0x000fea000383ffff */
.L_x_36:
[----:B0-----:R-:W-:-:S04]  /*7e10*/  IMAD.U32 R3, RZ, RZ, UR43 ;  /* 0x0000002bff037e24 */ /* 0x001fc8000f8e00ff */
[----:B------:R0:W1:Y:S03]  /*7e20*/  SYNCS.PHASECHK.TRANS64.TRYWAIT P0, [R3+URZ+0x8], R0 ;  /* 0x00000800030075a7 */ /* 0x000066000800017f */
[----:B-1----:R-:W-:Y:S05]  /*7e30*/  @!P0 NANOSLEEP.SYNCS 0x989680 ;  /* 0x009896800000895d */ /* 0x002fea0003900000 */
[----:B------:R-:W1:Y:S02]  /*7e40*/  @!P0 SYNCS.PHASECHK.TRANS64 P0, [R3+URZ+0x8], R0 ;  /* 0x00000800030085a7 */ /* 0x000e64000800007f */
[----:B-1----:R-:W-:Y:S05]  /*7e50*/  @!P0 BRA `(.L_x_36) ;  /* 0xfffffffc00ec8947 */ /* 0x002fea000383ffff */
[----:B------:R-:W-:Y:S05]  /*7e60*/  BRA `(.L_x_178) ;  /* 0xffffffa8000c7947 */ /* 0x000fea000383ffff */
.L_x_105:
[----:B------:R-:W-:Y:S01]  /*7e70*/  BSSY B1, `(.L_x_179) ;  /* 0x0000006000017945 */ /* 0x000fe20003800000 */
[----:B------:R-:W-:-:S07]  /*7e80*/  IMAD.MOV.U32 R15, RZ, RZ, -0x1 ;  /* 0xffffffffff0f7424 */ /* 0x000fce00078e00ff */
[----:B-----5:R-:W-:Y:S05]  /*7e90*/  WARPSYNC.COLLECTIVE R15, `(.L_x_180) ;  /* 0x000000000f0c7348 */ /* 0x020fea0003c00000 */
[----:B------:R-:W-:Y:S02]  /*7ea0*/  ELECT P6, UR62, PT ;  /* 0x00000000003e782f */ /* 0x000fe400038c0000 */
[----:B------:R-:W-:Y:S01]  /*7eb0*/  MOV R14, UR62 ;  /* 0x0000003e000e7c02 */ /* 0x000fe20008000f00 */
[----:B-----5:R-:W-:Y:S10]  /*7ec0*/  ENDCOLLECTIVE ;  /* 0x000000000000791b */ /* 0x020ff40003800000 */
.L_x_180:
[----:B------:R-:W-:Y:S05]  /*7ed0*/  BSYNC B1 ;  /* 0x0000000000017941 */ /* 0x000fea0003800000 */
.L_x_179:
[----:B------:R-:W-:Y:S05]  /*7ee0*/  BRA `(.L_x_181) ;  /* 0xffffffd000b07947 */ /* 0x000fea000383ffff */
.L_x_108:
[----:B-1----:R1:W2:Y:S02]  /*7ef0*/  SYNCS.PHASECHK.TRANS64.TRYWAIT P1, [R13+URZ+0x1c0], R6 ;  /* 0x0001c0060d0075a7 */ /* 0x0022a4000802017f */
[----:B--2---:R-:W-:Y:S05]  /*7f00*/  @!P1 NANOSLEEP.SYNCS 0x989680 ;  /* 0x009896800000995d */ /* 0x004fea0003900000 */
[----:B------:R-:W2:Y:S02]  /*7f10*/  @!P1 SYNCS.PHASECHK.TRANS64 P1, [R13+URZ+0x1c0], R6 ;  /* 0x0001c0060d0095a7 */ /* 0x000ea4000802007f */
[----:B--2---:R-:W-:Y:S05]  /*7f20*/  @!P1 BRA `(.L_x_108) ;  /* 0xfffffffc00f09947 */ /* 0x004fea000383ffff */
[----:B------:R-:W-:Y:S05]  /*7f30*/  BRA `(.L_x_182) ;  /* 0xffffffd000e47947 */ /* 0x000fea000383ffff */
.L_x_117:
[----:B------:R-:W-:Y:S01]  /*7f40*/  BSSY B0, `(.L_x_183) ;  /* 0x0000006000007945 */ /* 0x000fe20003800000 */
[----:B------:R-:W-:-:S07]  /*7f50*/  IMAD.MOV.U32 R15, RZ, RZ, -0x1 ;  /* 0xffffffffff0f7424 */ /* 0x000fce00078e00ff */
[----:B-----5:R-:W-:Y:S05]  /*7f60*/  WARPSYNC.COLLECTIVE R15, `(.L_x_184) ;  /* 0x000000000f0c7348 */ /* 0x020fea0003c00000 */
[----:B------:R-:W-:Y:S02]  /*7f70*/  ELECT P6, UR62, PT ;  /* 0x00000000003e782f */ /* 0x000fe400038c0000 */
[----:B------:R-:W-:Y:S01]  /*7f80*/  MOV R14, UR62 ;  /* 0x0000003e000e7c02 */ /* 0x000fe20008000f00 */
[----:B-----5:R-:W-:Y:S10]  /*7f90*/  ENDCOLLECTIVE ;  /* 0x000000000000791b */ /* 0x020ff40003800000 */
.L_x_184:
[----:B------:R-:W-:Y:S05]  /*7fa0*/  BSYNC B0 ;  /* 0x0000000000007941 */ /* 0x000fea0003800000 */
.L_x_183:
[----:B------:R-:W-:Y:S05]  /*7fb0*/  BRA `(.L_x_185) ;  /* 0xffffffdc004c7947 */ /* 0x000fea000383ffff */
.L_x_121:
[----:B0-----:R0:W1:Y:S02]  /*7fc0*/  SYNCS.PHASECHK.TRANS64.TRYWAIT P0, [R7+URZ], R2 ;  /* 0x00000002070075a7 */ /* 0x001064000800017f */
[----:B-1----:R-:W-:Y:S05]  /*7fd0*/  @!P0 NANOSLEEP.SYNCS 0x989680 ;  /* 0x009896800000895d */ /* 0x002fea0003900000 */
[----:B------:R-:W1:Y:S02]  /*7fe0*/  @!P0 SYNCS.PHASECHK.TRANS64 P0, [R7+URZ], R2 ;  /* 0x00000002070085a7 */ /* 0x000e64000800007f */
[----:B-1----:R-:W-:Y:S05]  /*7ff0*/  @!P0 BRA `(.L_x_121) ;  /* 0xfffffffc00f08947 */ /* 0x002fea000383ffff */
[----:B------:R-:W-:Y:S05]  /*8000*/  BRA `(.L_x_186) ;  /* 0xffffffdc008c7947 */ /* 0x000fea000383ffff */
.L_x_122:
[----:B0-----:R0:W1:Y:S02]  /*8010*/  SYNCS.PHASECHK.TRANS64.TRYWAIT P0, [R6+URZ], R3 ;  /* 0x00000003060075a7 */ /* 0x001064000800017f */
[----:B-1----:R-:W-:Y:S05]  /*8020*/  @!P0 NANOSLEEP.SYNCS 0x989680 ;  /* 0x009896800000895d */ /* 0x002fea0003900000 */
[----:B------:R-:W1:Y:S02]  /*8030*/  @!P0 SYNCS.PHASECHK.TRANS64 P0, [R6+URZ], R3 ;  /* 0x00000003060085a7 */ /* 0x000e64000800007f */
[----:B-1----:R-:W-:Y:S05]  /*8040*/  @!P0 BRA `(.L_x_122) ;  /* 0xfffffffc00f08947 */ /* 0x002fea000383ffff */
[----:B------:R-:W-:Y:S05]  /*8050*/  BRA `(.L_x_187) ;  /* 0xffffffdc009c7947 */ /* 0x000fea000383ffff */
.L_x_123:
[----:B0-----:R0:W1:Y:S02]  /*8060*/  SYNCS.PHASECHK.TRANS64.TRYWAIT P0, [R7+URZ], R4 ;  /* 0x00000004070075a7 */ /* 0x001064000800017f */
[----:B-1----:R-:W-:Y:S05]  /*8070*/  @!P0 NANOSLEEP.SYNCS 0x989680 ;  /* 0x009896800000895d */ /* 0x002fea0003900000 */
[----:B------:R-:W1:Y:S02]  /*8080*/  @!P0 SYNCS.PHASECHK.TRANS64 P0, [R7+URZ], R4 ;  /* 0x00000004070085a7 */ /* 0x000e64000800007f */
[----:B-1----:R-:W-:Y:S05]  /*8090*/  @!P0 BRA `(.L_x_123) ;  /* 0xfffffffc00f08947 */ /* 0x002fea000383ffff */
[----:B------:R-:W-:Y:S05]  /*80a0*/  BRA `(.L_x_188) ;  /* 0xffffffdc00ac7947 */ /* 0x000fea000383ffff */
.L_x_124:
[----:B0-----:R0:W1:Y:S02]  /*80b0*/  SYNCS.PHASECHK.TRANS64.TRYWAIT P0, [R6+URZ], R3 ;  /* 0x00000003060075a7 */ /* 0x001064000800017f */
[----:B-1----:R-:W-:Y:S05]  /*80c0*/  @!P0 NANOSLEEP.SYNCS 0x989680 ;  /* 0x009896800000895d */ /* 0x002fea0003900000 */
[----:B------:R-:W1:Y:S02]  /*80d0*/  @!P0 SYNCS.PHASECHK.TRANS64 P0, [R6+URZ], R3 ;  /* 0x00000003060085a7 */ /* 0x000e64000800007f */
[----:B-1----:R-:W-:Y:S05]  /*80e0*/  @!P0 BRA `(.L_x_124) ;  /* 0xfffffffc00f08947 */ /* 0x002fea000383ffff */
[----:B------:R-:W-:Y:S05]  /*80f0*/  BRA `(.L_x_189) ;  /* 0xffffffdc00bc7947 */ /* 0x000fea000383ffff */
.L_x_125:
[----:B0-----:R0:W1:Y:S02]  /*8100*/  SYNCS.PHASECHK.TRANS64.TRYWAIT P0, [R7+URZ], R4 ;  /* 0x00000004070075a7 */ /* 0x001064000800017f */
[----:B-1----:R-:W-:Y:S05]  /*8110*/  @!P0 NANOSLEEP.SYNCS 0x989680 ;  /* 0x009896800000895d */ /* 0x002fea0003900000 */
[----:B------:R-:W1:Y:S02]  /*8120*/  @!P0 SYNCS.PHASECHK.TRANS64 P0, [R7+URZ], R4 ;  /* 0x00000004070085a7 */ /* 0x000e64000800007f */
[----:B-1----:R-:W-:Y:S05]  /*8130*/  @!P0 BRA `(.L_x_125) ;  /* 0xfffffffc00f08947 */ /* 0x002fea000383ffff */
[----:B------:R-:W-:Y:S05]  /*8140*/  BRA `(.L_x_190) ;  /* 0xffffffdc00cc7947 */ /* 0x000fea000383ffff */
.L_x_126:
[----:B0-----:R0:W1:Y:S02]  /*8150*/  SYNCS.PHASECHK.TRANS64.TRYWAIT P0, [R6+URZ], R3 ;  /* 0x00000003060075a7 */ /* 0x001064000800017f */
[----:B-1----:R-:W-:Y:S05]  /*8160*/  @!P0 NANOSLEEP.SYNCS 0x989680 ;  /* 0x009896800000895d */ /* 0x002fea0003900000 */
[----:B------:R-:W1:Y:S02]  /*8170*/  @!P0 SYNCS.PHASECHK.TRANS64 P0, [R6+URZ], R3 ;  /* 0x00000003060085a7 */ /* 0x000e64000800007f */
[----:B-1----:R-:W-:Y:S05]  /*8180*/  @!P0 BRA `(.L_x_126) ;  /* 0xfffffffc00f08947 */ /* 0x002fea000383ffff */
[----:B------:R-:W-:Y:S05]  /*8190*/  BRA `(.L_x_191) ;  /* 0xffffffdc00dc7947 */ /* 0x000fea000383ffff */
.L_x_127:
[----:B0-----:R0:W1:Y:S02]  /*81a0*/  SYNCS.PHASECHK.TRANS64.TRYWAIT P0, [R7+URZ], R4 ;  /* 0x00000004070075a7 */ /* 0x001064000800017f */
[----:B-1----:R-:W-:Y:S05]  /*81b0*/  @!P0 NANOSLEEP.SYNCS 0x989680 ;  /* 0x009896800000895d */ /* 0x002fea0003900000 */
[----:B------:R-:W1:Y:S02]  /*81c0*/  @!P0 SYNCS.PHASECHK.TRANS64 P0, [R7+URZ], R4 ;  /* 0x00000004070085a7 */ /* 0x000e64000800007f */
[----:B-1----:R-:W-:Y:S05]  /*81d0*/  @!P0 BRA `(.L_x_127) ;  /* 0xfffffffc00f08947 */ /* 0x002fea000383ffff */
[----:B------:R-:W-:Y:S05]  /*81e0*/  BRA `(.L_x_192) ;  /* 0xffffffdc00ec7947 */ /* 0x000fea000383ffff */
.L_x_128:
[----:B0-----:R0:W1:Y:S02]  /*81f0*/  SYNCS.PHASECHK.TRANS64.TRYWAIT P0, [R6+URZ], R3 ;  /* 0x00000003060075a7 */ /* 0x001064000800017f */
[----:B-1----:R-:W-:Y:S05]  /*8200*/  @!P0 NANOSLEEP.SYNCS 0x989680 ;  /* 0x009896800000895d */ /* 0x002fea0003900000 */
[----:B------:R-:W1:Y:S02]  /*8210*/  @!P0 SYNCS.PHASECHK.TRANS64 P0, [R6+URZ], R3 ;  /* 0x00000003060085a7 */ /* 0x000e64000800007f */
[----:B-1----:R-:W-:Y:S05]  /*8220*/  @!P0 BRA `(.L_x_128) ;  /* 0xfffffffc00f08947 */ /* 0x002fea000383ffff */
[----:B------:R-:W-:Y:S05]  /*8230*/  BRA `(.L_x_193) ;  /* 0xffffffdc00fc7947 */ /* 0x000fea000383ffff */
.L_x_129:
[----:B0-----:R0:W1:Y:S02]  /*8240*/  SYNCS.PHASECHK.TRANS64.TRYWAIT P0, [R7+URZ], R4 ;  /* 0x00000004070075a7 */ /* 0x001064000800017f */
[----:B-1----:R-:W-:Y:S05]  /*8250*/  @!P0 NANOSLEEP.SYNCS 0x989680 ;  /* 0x009896800000895d */ /* 0x002fea0003900000 */
[----:B------:R-:W1:Y:S02]  /*8260*/  @!P0 SYNCS.PHASECHK.TRANS64 P0, [R7+URZ], R4 ;  /* 0x00000004070085a7 */ /* 0x000e64000800007f */
[----:B-1----:R-:W-:Y:S05]  /*8270*/  @!P0 BRA `(.L_x_129) ;  /* 0xfffffffc00f08947 */ /* 0x002fea000383ffff */
[----:B------:R-:W-:Y:S05]  /*8280*/  BRA `(.L_x_194) ;  /* 0xffffffe0000c7947 */ /* 0x000fea000383ffff */
.L_x_130:
[----:B0-----:R0:W1:Y:S02]  /*8290*/  SYNCS.PHASECHK.TRANS64.TRYWAIT P0, [R6+URZ], R3 ;  /* 0x00000003060075a7 */ /* 0x001064000800017f */
[----:B-1----:R-:W-:Y:S05]  /*82a0*/  @!P0 NANOSLEEP.SYNCS 0x989680 ;  /* 0x009896800000895d */ /* 0x002fea0003900000 */
[----:B------:R-:W1:Y:S02]  /*82b0*/  @!P0 SYNCS.PHASECHK.TRANS64 P0, [R6+URZ], R3 ;  /* 0x00000003060085a7 */ /* 0x000e64000800007f */
[----:B-1----:R-:W-:Y:S05]  /*82c0*/  @!P0 BRA `(.L_x_130) ;  /* 0xfffffffc00f08947 */ /* 0x002fea000383ffff */
[----:B------:R-:W-:Y:S05]  /*82d0*/  BRA `(.L_x_195) ;  /* 0xffffffe0001c7947 */ /* 0x000fea000383ffff */
.L_x_131:
[----:B0-----:R0:W1:Y:S02]  /*82e0*/  SYNCS.PHASECHK.TRANS64.TRYWAIT P0, [R7+URZ], R4 ;  /* 0x00000004070075a7 */ /* 0x001064000800017f */
[----:B-1----:R-:W-:Y:S05]  /*82f0*/  @!P0 NANOSLEEP.SYNCS 0x989680 ;  /* 0x009896800000895d */ /* 0x002fea0003900000 */
[----:B------:R-:W1:Y:S02]  /*8300*/  @!P0 SYNCS.PHASECHK.TRANS64 P0, [R7+URZ], R4 ;  /* 0x00000004070085a7 */ /* 0x000e64000800007f */
[----:B-1----:R-:W-:Y:S05]  /*8310*/  @!P0 BRA `(.L_x_131) ;  /* 0xfffffffc00f08947 */ /* 0x002fea000383ffff */
[----:B------:R-:W-:Y:S05]  /*8320*/  BRA `(.L_x_196) ;  /* 0xffffffe0002c7947 */ /* 0x000fea000383ffff */
.L_x_132:
[----:B0-----:R0:W1:Y:S02]  /*8330*/  SYNCS.PHASECHK.TRANS64.TRYWAIT P0, [R6+URZ], R3 ;  /* 0x00000003060075a7 */ /* 0x001064000800017f */
[----:B-1----:R-:W-:Y:S05]  /*8340*/  @!P0 NANOSLEEP.SYNCS 0x989680 ;  /* 0x009896800000895d */ /* 0x002fea0003900000 */
[----:B------:R-:W1:Y:S02]  /*8350*/  @!P0 SYNCS.PHASECHK.TRANS64 P0, [R6+URZ], R3 ;  /* 0x00000003060085a7 */ /* 0x000e64000800007f */
[----:B-1----:R-:W-:Y:S05]  /*8360*/  @!P0 BRA `(.L_x_132) ;  /* 0xfffffffc00f08947 */ /* 0x002fea000383ffff */
[----:B------:R-:W-:Y:S05]  /*8370*/  BRA `(.L_x_197) ;  /* 0xffffffe0003c7947 */ /* 0x000fea000383ffff */
.L_x_133:
[----:B0-----:R0:W1:Y:S02]  /*8380*/  SYNCS.PHASECHK.TRANS64.TRYWAIT P0, [R7+URZ], R4 ;  /* 0x00000004070075a7 */ /* 0x001064000800017f */
[----:B-1----:R-:W-:Y:S05]  /*8390*/  @!P0 NANOSLEEP.SYNCS 0x989680 ;  /* 0x009896800000895d */ /* 0x002fea0003900000 */
[----:B------:R-:W1:Y:S02]  /*83a0*/  @!P0 SYNCS.PHASECHK.TRANS64 P0, [R7+URZ], R4 ;  /* 0x00000004070085a7 */ /* 0x000e64000800007f */
[----:B-1----:R-:W-:Y:S05]  /*83b0*/  @!P0 BRA `(.L_x_133) ;  /* 0xfffffffc00f08947 */ /* 0x002fea000383ffff */
[----:B------:R-:W-:Y:S05]  /*83c0*/  BRA `(.L_x_198) ;  /* 0xffffffe0004c7947 */ /* 0x000fea000383ffff */
.L_x_134:
[----:B0-----:R0:W1:Y:S02]  /*83d0*/  SYNCS.PHASECHK.TRANS64.TRYWAIT P0, [R6+URZ], R3 ;  /* 0x00000003060075a7 */ /* 0x001064000800017f */
[----:B-1----:R-:W-:Y:S05]  /*83e0*/  @!P0 NANOSLEEP.SYNCS 0x989680 ;  /* 0x009896800000895d */ /* 0x002fea0003900000 */
[----:B------:R-:W1:Y:S02]  /*83f0*/  @!P0 SYNCS.PHASECHK.TRANS64 P0, [R6+URZ], R3 ;  /* 0x00000003060085a7 */ /* 0x000e64000800007f */
[----:B-1----:R-:W-:Y:S05]  /*8400*/  @!P0 BRA `(.L_x_134) ;  /* 0xfffffffc00f08947 */ /* 0x002fea000383ffff */
[----:B------:R-:W-:Y:S05]  /*8410*/  BRA `(.L_x_199) ;  /* 0xffffffe0005c7947 */ /* 0x000fea000383ffff */
.L_x_135:
[----:B0-----:R0:W1:Y:S02]  /*8420*/  SYNCS.PHASECHK.TRANS64.TRYWAIT P0, [R7+URZ], R4 ;  /* 0x00000004070075a7 */ /* 0x001064000800017f */
[----:B-1----:R-:W-:Y:S05]  /*8430*/  @!P0 NANOSLEEP.SYNCS 0x989680 ;  /* 0x009896800000895d */ /* 0x002fea0003900000 */
[----:B------:R-:W1:Y:S02]  /*8440*/  @!P0 SYNCS.PHASECHK.TRANS64 P0, [R7+URZ], R4 ;  /* 0x00000004070085a7 */ /* 0x000e64000800007f */
[----:B-1----:R-:W-:Y:S05]  /*8450*/  @!P0 BRA `(.L_x_135) ;  /* 0xfffffffc00f08947 */ /* 0x002fea000383ffff */
[----:B------:R-:W-:Y:S05]  /*8460*/  BRA `(.L_x_200) ;  /* 0xffffffe0006c7947 */ /* 0x000fea000383ffff */
.L_x_136:
[----:B0-----:R0:W1:Y:S02]  /*8470*/  SYNCS.PHASECHK.TRANS64.TRYWAIT P0, [R6+URZ], R3 ;  /* 0x00000003060075a7 */ /* 0x001064000800017f */
[----:B-1----:R-:W-:Y:S05]  /*8480*/  @!P0 NANOSLEEP.SYNCS 0x989680 ;  /* 0x009896800000895d */ /* 0x002fea0003900000 */
[----:B------:R-:W1:Y:S02]  /*8490*/  @!P0 SYNCS.PHASECHK.TRANS64 P0, [R6+URZ], R3 ;  /* 0x00000003060085a7 */ /* 0x000e64000800007f */
[----:B-1----:R-:W-:Y:S05]  /*84a0*/  @!P0 BRA `(.L_x_136) ;  /* 0xfffffffc00f08947 */ /* 0x002fea000383ffff */
[----:B------:R-:W-:Y:S05]  /*84b0*/  BRA `(.L_x_201) ;  /* 0xffffffe0007c7947 */ /* 0x000fea000383ffff */
.L_x_137:
[----:B0-----:R0:W1:Y:S02]  /*84c0*/  SYNCS.PHASECHK.TRANS64.TRYWAIT P0, [R7+URZ], R4 ;  /* 0x00000004070075a7 */ /* 0x001064000800017f */
[----:B-1----:R-:W-:Y:S05]  /*84d0*/  @!P0 NANOSLEEP.SYNCS 0x989680 ;  /* 0x009896800000895d */ /* 0x002fea0003900000 */
[----:B------:R-:W1:Y:S02]  /*84e0*/  @!P0 SYNCS.PHASECHK.TRANS64 P0, [R7+URZ], R4 ;  /* 0x00000004070085a7 */ /* 0x000e64000800007f */
[----:B-1----:R-:W-:Y:S05]  /*84f0*/  @!P0 BRA `(.L_x_137) ;  /* 0xfffffffc00f08947 */ /* 0x002fea000383ffff */
[----:B------:R-:W-:Y:S05]  /*8500*/  BRA `(.L_x_202) ;  /* 0xffffffe0008c7947 */ /* 0x000fea000383ffff */
.L_x_138:
[----:B0-----:R0:W1:Y:S02]  /*8510*/  SYNCS.PHASECHK.TRANS64.TRYWAIT P0, [R6+URZ], R3 ;  /* 0x00000003060075a7 */ /* 0x001064000800017f */
[----:B-1----:R-:W-:Y:S05]  /*8520*/  @!P0 NANOSLEEP.SYNCS 0x989680 ;  /* 0x009896800000895d */ /* 0x002fea0003900000 */
[----:B------:R-:W1:Y:S02]  /*8530*/  @!P0 SYNCS.PHASECHK.TRANS64 P0, [R6+URZ], R3 ;  /* 0x00000003060085a7 */ /* 0x000e64000800007f */
[----:B-1----:R-:W-:Y:S05]  /*8540*/  @!P0 BRA `(.L_x_138) ;  /* 0xfffffffc00f08947 */ /* 0x002fea000383ffff */
[----:B------:R-:W-:Y:S05]  /*8550*/  BRA `(.L_x_203) ;  /* 0xffffffe0009c7947 */ /* 0x000fea000383ffff */
.L_x_139:
[----:B0-----:R0:W1:Y:S02]  /*8560*/  SYNCS.PHASECHK.TRANS64.TRYWAIT P0, [R7+URZ], R4 ;  /* 0x00000004070075a7 */ /* 0x001064000800017f */
[----:B-1----:R-:W-:Y:S05]  /*8570*/  @!P0 NANOSLEEP.SYNCS 0x989680 ;  /* 0x009896800000895d */ /* 0x002fea0003900000 */
[----:B------:R-:W1:Y:S02]  /*8580*/  @!P0 SYNCS.PHASECHK.TRANS64 P0, [R7+URZ], R4 ;  /* 0x00000004070085a7 */ /* 0x000e64000800007f */
[----:B-1----:R-:W-:Y:S05]  /*8590*/  @!P0 BRA `(.L_x_139) ;  /* 0xfffffffc00f08947 */ /* 0x002fea000383ffff */
[----:B------:R-:W-:Y:S05]  /*85a0*/  BRA `(.L_x_204) ;  /* 0xffffffe000ac7947 */ /* 0x000fea000383ffff */
.L_x_140:
[----:B0-----:R0:W1:Y:S02]  /*85b0*/  SYNCS.PHASECHK.TRANS64.TRYWAIT P0, [R6+URZ], R3 ;  /* 0x00000003060075a7 */ /* 0x001064000800017f */
[----:B-1----:R-:W-:Y:S05]  /*85c0*/  @!P0 NANOSLEEP.SYNCS 0x989680 ;  /* 0x009896800000895d */ /* 0x002fea0003900000 */
[----:B------:R-:W1:Y:S02]  /*85d0*/  @!P0 SYNCS.PHASECHK.TRANS64 P0, [R6+URZ], R3 ;  /* 0x00000003060085a7 */ /* 0x000e64000800007f */
[----:B-1----:R-:W-:Y:S05]  /*85e0*/  @!P0 BRA `(.L_x_140) ;  /* 0xfffffffc00f08947 */ /* 0x002fea000383ffff */
[----:B------:R-:W-:Y:S05]  /*85f0*/  BRA `(.L_x_205) ;  /* 0xffffffe000bc7947 */ /* 0x000fea000383ffff */
.L_x_141:
[----:B0-----:R0:W1:Y:S02]  /*8600*/  SYNCS.PHASECHK.TRANS64.TRYWAIT P0, [R7+URZ], R4 ;  /* 0x00000004070075a7 */ /* 0x001064000800017f */
[----:B-1----:R-:W-:Y:S05]  /*8610*/  @!P0 NANOSLEEP.SYNCS 0x989680 ;  /* 0x009896800000895d */ /* 0x002fea0003900000 */
[----:B------:R-:W1:Y:S02]  /*8620*/  @!P0 SYNCS.PHASECHK.TRANS64 P0, [R7+URZ], R4 ;  /* 0x00000004070085a7 */ /* 0x000e64000800007f */
[----:B-1----:R-:W-:Y:S05]  /*8630*/  @!P0 BRA `(.L_x_141) ;  /* 0xfffffffc00f08947 */ /* 0x002fea000383ffff */
[----:B------:R-:W-:Y:S05]  /*8640*/  BRA `(.L_x_206) ;  /* 0xffffffe000cc7947 */ /* 0x000fea000383ffff */
.L_x_142:
[----:B0-----:R0:W1:Y:S02]  /*8650*/  SYNCS.PHASECHK.TRANS64.TRYWAIT P0, [R6+URZ], R3 ;  /* 0x00000003060075a7 */ /* 0x001064000800017f */
[----:B-1----:R-:W-:Y:S05]  /*8660*/  @!P0 NANOSLEEP.SYNCS 0x989680 ;  /* 0x009896800000895d */ /* 0x002fea0003900000 */
[----:B------:R-:W1:Y:S02]  /*8670*/  @!P0 SYNCS.PHASECHK.TRANS64 P0, [R6+URZ], R3 ;  /* 0x00000003060085a7 */ /* 0x000e64000800007f */
[----:B-1----:R-:W-:Y:S05]  /*8680*/  @!P0 BRA `(.L_x_142) ;  /* 0xfffffffc00f08947 */ /* 0x002fea000383ffff */
[----:B------:R-:W-:Y:S05]  /*8690*/  BRA `(.L_x_207) ;  /* 0xffffffe000dc7947 */ /* 0x000fea000383ffff */
.L_x_143:
[----:B0-----:R0:W1:Y:S02]  /*86a0*/  SYNCS.PHASECHK.TRANS64.TRYWAIT P0, [R7+URZ], R4 ;  /* 0x00000004070075a7 */ /* 0x001064000800017f */
[----:B-1----:R-:W-:Y:S05]  /*86b0*/  @!P0 NANOSLEEP.SYNCS 0x989680 ;  /* 0x009896800000895d */ /* 0x002fea0003900000 */
[----:B------:R-:W1:Y:S02]  /*86c0*/  @!P0 SYNCS.PHASECHK.TRANS64 P0, [R7+URZ], R4 ;  /* 0x00000004070085a7 */ /* 0x000e64000800007f */
[----:B-1----:R-:W-:Y:S05]  /*86d0*/  @!P0 BRA `(.L_x_143) ;  /* 0xfffffffc00f08947 */ /* 0x002fea000383ffff */
[----:B------:R-:W-:Y:S05]  /*86e0*/  BRA `(.L_x_208) ;  /* 0xffffffe000ec7947 */ /* 0x000fea000383ffff */
.L_x_144:
[----:B0-----:R0:W1:Y:S02]  /*86f0*/  SYNCS.PHASECHK.TRANS64.TRYWAIT P0, [R6+URZ], R3 ;  /* 0x00000003060075a7 */ /* 0x001064000800017f */
[----:B-1----:R-:W-:Y:S05]  /*8700*/  @!P0 NANOSLEEP.SYNCS 0x989680 ;  /* 0x009896800000895d */ /* 0x002fea0003900000 */
[----:B------:R-:W1:Y:S02]  /*8710*/  @!P0 SYNCS.PHASECHK.TRANS64 P0, [R6+URZ], R3 ;  /* 0x00000003060085a7 */ /* 0x000e64000800007f */
[----:B-1----:R-:W-:Y:S05]  /*8720*/  @!P0 BRA `(.L_x_144) ;  /* 0xfffffffc00f08947 */ /* 0x002fea000383ffff */
[----:B------:R-:W-:Y:S05]  /*8730*/  BRA `(.L_x_209) ;  /* 0xffffffe000fc7947 */ /* 0x000fea000383ffff */
.L_x_145:
[----:B0-----:R0:W1:Y:S02]  /*8740*/  SYNCS.PHASECHK.TRANS64.TRYWAIT P0, [R7+URZ], R4 ;  /* 0x00000004070075a7 */ /* 0x001064000800017f */
[----:B-1----:R-:W-:Y:S05]  /*8750*/  @!P0 NANOSLEEP.SYNCS 0x989680 ;  /* 0x009896800000895d */ /* 0x002fea0003900000 */
[----:B------:R-:W1:Y:S02]  /*8760*/  @!P0 SYNCS.PHASECHK.TRANS64 P0, [R7+URZ], R4 ;  /* 0x00000004070085a7 */ /* 0x000e64000800007f */
[----:B-1----:R-:W-:Y:S05]  /*8770*/  @!P0 BRA `(.L_x_145) ;  /* 0xfffffffc00f08947 */ /* 0x002fea000383ffff */
[----:B------:R-:W-:Y:S05]  /*8780*/  BRA `(.L_x_210) ;  /* 0xffffffe4000c7947 */ /* 0x000fea000383ffff */
.L_x_146:
[----:B0-----:R0:W1:Y:S02]  /*8790*/  SYNCS.PHASECHK.TRANS64.TRYWAIT P0, [R6+URZ], R3 ;  /* 0x00000003060075a7 */ /* 0x001064000800017f */
[----:B-1----:R-:W-:Y:S05]  /*87a0*/  @!P0 NANOSLEEP.SYNCS 0x989680 ;  /* 0x009896800000895d */ /* 0x002fea0003900000 */
[----:B------:R-:W1:Y:S02]  /*87b0*/  @!P0 SYNCS.PHASECHK.TRANS64 P0, [R6+URZ], R3 ;  /* 0x00000003060085a7 */ /* 0x000e64000800007f */
[----:B-1----:R-:W-:Y:S05]  /*87c0*/  @!P0 BRA `(.L_x_146) ;  /* 0xfffffffc00f08947 */ /* 0x002fea000383ffff */
[----:B------:R-:W-:Y:S05]  /*87d0*/  BRA `(.L_x_211) ;  /* 0xffffffe4001c7947 */ /* 0x000fea000383ffff */
.L_x_147:
[----:B0-----:R0:W1:Y:S02]  /*87e0*/  SYNCS.PHASECHK.TRANS64.TRYWAIT P0, [R7+URZ], R4 ;  /* 0x00000004070075a7 */ /* 0x001064000800017f */
[----:B-1----:R-:W-:Y:S05]  /*87f0*/  @!P0 NANOSLEEP.SYNCS 0x989680 ;  /* 0x009896800000895d */ /* 0x002fea0003900000 */
[----:B------:R-:W1:Y:S02]  /*8800*/  @!P0 SYNCS.PHASECHK.TRANS64 P0, [R7+URZ], R4 ;  /* 0x00000004070085a7 */ /* 0x000e64000800007f */
[----:B-1----:R-:W-:Y:S05]  /*8810*/  @!P0 BRA `(.L_x_147) ;  /* 0xfffffffc00f08947 */ /* 0x002fea000383ffff */
[----:B------:R-:W-:Y:S05]  /*8820*/  BRA `(.L_x_212) ;  /* 0xffffffe4002c7947 */ /* 0x000fea000383ffff */
.L_x_148:
[----:B0-----:R0:W1:Y:S02]  /*8830*/  SYNCS.PHASECHK.TRANS64.TRYWAIT P0, [R6+URZ], R3 ;  /* 0x00000003060075a7 */ /* 0x001064000800017f */
[----:B-1----:R-:W-:Y:S05]  /*8840*/  @!P0 NANOSLEEP.SYNCS 0x989680 ;  /* 0x009896800000895d */ /* 0x002fea0003900000 */
[----:B------:R-:W1:Y:S02]  /*8850*/  @!P0 SYNCS.PHASECHK.TRANS64 P0, [R6+URZ], R3 ;  /* 0x00000003060085a7 */ /* 0x000e64000800007f */
[----:B-1----:R-:W-:Y:S05]  /*8860*/  @!P0 BRA `(.L_x_148) ;  /* 0xfffffffc00f08947 */ /* 0x002fea000383ffff */
[----:B------:R-:W-:Y:S05]  /*8870*/  BRA `(.L_x_213) ;  /* 0xffffffe4003c7947 */ /* 0x000fea000383ffff */
.L_x_149:
[----:B0-----:R0:W1:Y:S02]  /*8880*/  SYNCS.PHASECHK.TRANS64.TRYWAIT P0, [R7+URZ], R4 ;  /* 0x00000004070075a7 */ /* 0x001064000800017f */
[----:B-1----:R-:W-:Y:S05]  /*8890*/  @!P0 NANOSLEEP.SYNCS 0x989680 ;  /* 0x009896800000895d */ /* 0x002fea0003900000 */
[----:B------:R-:W1:Y:S02]  /*88a0*/  @!P0 SYNCS.PHASECHK.TRANS64 P0, [R7+URZ], R4 ;  /* 0x00000004070085a7 */ /* 0x000e64000800007f */
[----:B-1----:R-:W-:Y:S05]  /*88b0*/  @!P0 BRA `(.L_x_149) ;  /* 0xfffffffc00f08947 */ /* 0x002fea000383ffff */
[----:B------:R-:W-:Y:S05]  /*88c0*/  BRA `(.L_x_214) ;  /* 0xffffffe4004c7947 */ /* 0x000fea000383ffff */
.L_x_150:
[----:B0-----:R0:W1:Y:S02]  /*88d0*/  SYNCS.PHASECHK.TRANS64.TRYWAIT P0, [R6+URZ], R3 ;  /* 0x00000003060075a7 */ /* 0x001064000800017f */
[----:B-1----:R-:W-:Y:S05]  /*88e0*/  @!P0 NANOSLEEP.SYNCS 0x989680 ;  /* 0x009896800000895d */ /* 0x002fea0003900000 */
[----:B------:R-:W1:Y:S02]  /*88f0*/  @!P0 SYNCS.PHASECHK.TRANS64 P0, [R6+URZ], R3 ;  /* 0x00000003060085a7 */ /* 0x000e64000800007f */
[----:B-1----:R-:W-:Y:S05]  /*8900*/  @!P0 BRA `(.L_x_150) ;  /* 0xfffffffc00f08947 */ /* 0x002fea000383ffff */
[----:B------:R-:W-:Y:S05]  /*8910*/  BRA `(.L_x_215) ;  /* 0xffffffe4005c7947 */ /* 0x000fea000383ffff */
.L_x_151:
[----:B0-----:R0:W1:Y:S02]  /*8920*/  SYNCS.PHASECHK.TRANS64.TRYWAIT P0, [R7+URZ], R4 ;  /* 0x00000004070075a7 */ /* 0x001064000800017f */
[----:B-1----:R-:W-:Y:S05]  /*8930*/  @!P0 NANOSLEEP.SYNCS 0x989680 ;  /* 0x009896800000895d */ /* 0x002fea0003900000 */
[----:B------:R-:W1:Y:S02]  /*8940*/  @!P0 SYNCS.PHASECHK.TRANS64 P0, [R7+URZ], R4 ;  /* 0x00000004070085a7 */ /* 0x000e64000800007f */
[----:B-1----:R-:W-:Y:S05]  /*8950*/  @!P0 BRA `(.L_x_151) ;  /* 0xfffffffc00f08947 */ /* 0x002fea000383ffff */
[----:B------:R-:W-:Y:S05]  /*8960*/  BRA `(.L_x_216) ;  /* 0xffffffe4006c7947 */ /* 0x000fea000383ffff */
.L_x_152:
[----:B0-----:R0:W1:Y:S02]  /*8970*/  SYNCS.PHASECHK.TRANS64.TRYWAIT P0, [R6+URZ], R3 ;  /* 0x00000003060075a7 */ /* 0x001064000800017f */
[----:B-1----:R-:W-:Y:S05]  /*8980*/  @!P0 NANOSLEEP.SYNCS 0x989680 ;  /* 0x009896800000895d */ /* 0x002fea0003900000 */
[----:B------:R-:W1:Y:S02]  /*8990*/  @!P0 SYNCS.PHASECHK.TRANS64 P0, [R6+URZ], R3 ;  /* 0x00000003060085a7 */ /* 0x000e64000800007f */
[----:B-1----:R-:W-:Y:S05]  /*89a0*/  @!P0 BRA `(.L_x_152) ;  /* 0xfffffffc00f08947 */ /* 0x002fea000383ffff */
[----:B------:R-:W-:Y:S05]  /*89b0*/  BRA `(.L_x_217) ;  /* 0xffffffe4007c7947 */ /* 0x000fea000383ffff */
.L_x_153:
[----:B0-----:R0:W1:Y:S02]  /*89c0*/  SYNCS.PHASECHK.TRANS64.TRYWAIT P0, [R7+URZ], R4 ;  /* 0x00000004070075a7 */ /* 0x001064000800017f */
[----:B-1----:R-:W-:Y:S05]  /*89d0*/  @!P0 NANOSLEEP.SYNCS 0x989680 ;  /* 0x009896800000895d */ /* 0x002fea0003900000 */
[----:B------:R-:W1:Y:S02]  /*89e0*/  @!P0 SYNCS.PHASECHK.TRANS64 P0, [R7+URZ], R4 ;  /* 0x00000004070085a7 */ /* 0x000e64000800007f */
[----:B-1----:R-:W-:Y:S05]  /*89f0*/  @!P0 BRA `(.L_x_153) ;  /* 0xfffffffc00f08947 */ /* 0x002fea000383ffff */
[----:B------:R-:W-:Y:S05]  /*8a00*/  BRA `(.L_x_218) ;  /* 0xffffffe4008c7947 */ /* 0x000fea000383ffff */
.L_x_154:
[----:B0-----:R0:W1:Y:S02]  /*8a10*/  SYNCS.PHASECHK.TRANS64.TRYWAIT P0, [R6+URZ], R3 ;  /* 0x00000003060075a7 */ /* 0x001064000800017f */
[----:B-1----:R-:W-:Y:S05]  /*8a20*/  @!P0 NANOSLEEP.SYNCS 0x989680 ;  /* 0x009896800000895d */ /* 0x002fea0003900000 */
[----:B------:R-:W1:Y:S02]  /*8a30*/  @!P0 SYNCS.PHASECHK.TRANS64 P0, [R6+URZ], R3 ;  /* 0x00000003060085a7 */ /* 0x000e64000800007f */
[----:B-1----:R-:W-:Y:S05]  /*8a40*/  @!P0 BRA `(.L_x_154) ;  /* 0xfffffffc00f08947 */ /* 0x002fea000383ffff */
[----:B------:R-:W-:Y:S05]  /*8a50*/  BRA `(.L_x_219) ;  /* 0xffffffe4009c7947 */ /* 0x000fea000383ffff */
.L_x_155:
[----:B0-----:R0:W1:Y:S02]  /*8a60*/  SYNCS.PHASECHK.TRANS64.TRYWAIT P0, [R7+URZ], R4 ;  /* 0x00000004070075a7 */ /* 0x001064000800017f */
[----:B-1----:R-:W-:Y:S05]  /*8a70*/  @!P0 NANOSLEEP.SYNCS 0x989680 ;  /* 0x009896800000895d */ /* 0x002fea0003900000 */
[----:B------:R-:W1:Y:S02]  /*8a80*/  @!P0 SYNCS.PHASECHK.TRANS64 P0, [R7+URZ], R4 ;  /* 0x00000004070085a7 */ /* 0x000e64000800007f */
[----:B-1----:R-:W-:Y:S05]  /*8a90*/  @!P0 BRA `(.L_x_155) ;  /* 0xfffffffc00f08947 */ /* 0x002fea000383ffff */
[----:B------:R-:W-:Y:S05]  /*8aa0*/  BRA `(.L_x_220) ;  /* 0xffffffe400ac7947 */ /* 0x000fea000383ffff */
.L_x_156:
[----:B0-----:R0:W1:Y:S02]  /*8ab0*/  SYNCS.PHASECHK.TRANS64.TRYWAIT P0, [R6+URZ], R3 ;  /* 0x00000003060075a7 */ /* 0x001064000800017f */
[----:B-1----:R-:W-:Y:S05]  /*8ac0*/  @!P0 NANOSLEEP.SYNCS 0x989680 ;  /* 0x009896800000895d */ /* 0x002fea0003900000 */
[----:B------:R-:W1:Y:S02]  /*8ad0*/  @!P0 SYNCS.PHASECHK.TRANS64 P0, [R6+URZ], R3 ;  /* 0x00000003060085a7 */ /* 0x000e64000800007f */
[----:B-1----:R-:W-:Y:S05]  /*8ae0*/  @!P0 BRA `(.L_x_156) ;  /* 0xfffffffc00f08947 */ /* 0x002fea000383ffff */
[----:B------:R-:W-:Y:S05]  /*8af0*/  BRA `(.L_x_221) ;  /* 0xffffffe400bc7947 */ /* 0x000fea000383ffff */
.L_x_157:
[----:B0-----:R0:W1:Y:S02]  /*8b00*/  SYNCS.PHASECHK.TRANS64.TRYWAIT P0, [R7+URZ], R4 ;  /* 0x00000004070075a7 */ /* 0x001064000800017f */
[----:B-1----:R-:W-:Y:S05]  /*8b10*/  @!P0 NANOSLEEP.SYNCS 0x989680 ;  /* 0x009896800000895d */ /* 0x002fea0003900000 */
[----:B------:R-:W1:Y:S02]  /*8b20*/  @!P0 SYNCS.PHASECHK.TRANS64 P0, [R7+URZ], R4 ;  /* 0x00000004070085a7 */ /* 0x000e64000800007f */
[----:B-1----:R-:W-:Y:S05]  /*8b30*/  @!P0 BRA `(.L_x_157) ;  /* 0xfffffffc00f08947 */ /* 0x002fea000383ffff */
[----:B------:R-:W-:Y:S05]  /*8b40*/  BRA `(.L_x_222) ;  /* 0xffffffe400cc7947 */ /* 0x000fea000383ffff */
.L_x_158:
[----:B0-----:R0:W1:Y:S02]  /*8b50*/  SYNCS.PHASECHK.TRANS64.TRYWAIT P0, [R6+URZ], R3 ;  /* 0x00000003060075a7 */ /* 0x001064000800017f */
[----:B-1----:R-:W-:Y:S05]  /*8b60*/  @!P0 NANOSLEEP.SYNCS 0x989680 ;  /* 0x009896800000895d */ /* 0x002fea0003900000 */
[----:B------:R-:W1:Y:S02]  /*8b70*/  @!P0 SYNCS.PHASECHK.TRANS64 P0, [R6+URZ], R3 ;  /* 0x00000003060085a7 */ /* 0x000e64000800007f */
[----:B-1----:R-:W-:Y:S05]  /*8b80*/  @!P0 BRA `(.L_x_158) ;  /* 0xfffffffc00f08947 */ /* 0x002fea000383ffff */
[----:B------:R-:W-:Y:S05]  /*8b90*/  BRA `(.L_x_223) ;  /* 0xffffffe400dc7947 */ /* 0x000fea000383ffff */
.L_x_159:
[----:B0-----:R0:W1:Y:S02]  /*8ba0*/  SYNCS.PHASECHK.TRANS64.TRYWAIT P0, [R7+URZ], R4 ;  /* 0x00000004070075a7 */ /* 0x001064000800017f */
[----:B-1----:R-:W-:Y:S05]  /*8bb0*/  @!P0 NANOSLEEP.SYNCS 0x989680 ;  /* 0x009896800000895d */ /* 0x002fea0003900000 */
[----:B------:R-:W1:Y:S02]  /*8bc0*/  @!P0 SYNCS.PHASECHK.TRANS64 P0, [R7+URZ], R4 ;  /* 0x00000004070085a7 */ /* 0x000e64000800007f */
[----:B-1----:R-:W-:Y:S05]  /*8bd0*/  @!P0 BRA `(.L_x_159) ;  /* 0xfffffffc00f08947 */ /* 0x002fea000383ffff */
[----:B------:R-:W-:Y:S05]  /*8be0*/  BRA `(.L_x_224) ;  /* 0xffffffe400ec7947 */ /* 0x000fea000383ffff */
.L_x_160:
[----:B0-----:R0:W1:Y:S02]  /*8bf0*/  SYNCS.PHASECHK.TRANS64.TRYWAIT P0, [R6+URZ], R3 ;  /* 0x00000003060075a7 */ /* 0x001064000800017f */
[----:B-1----:R-:W-:Y:S05]  /*8c00*/  @!P0 NANOSLEEP.SYNCS 0x989680 ;  /* 0x009896800000895d */ /* 0x002fea0003900000 */
[----:B------:R-:W1:Y:S02]  /*8c10*/  @!P0 SYNCS.PHASECHK.TRANS64 P0, [R6+URZ], R3 ;  /* 0x00000003060085a7 */ /* 0x000e64000800007f */
[----:B-1----:R-:W-:Y:S05]  /*8c20*/  @!P0 BRA `(.L_x_160) ;  /* 0xfffffffc00f08947 */ /* 0x002fea000383ffff */
[----:B------:R-:W-:Y:S05]  /*8c30*/  BRA `(.L_x_225) ;  /* 0xffffffe400fc7947 */ /* 0x000fea000383ffff */
.L_x_161:
[----:B0-----:R0:W1:Y:S02]  /*8c40*/  SYNCS.PHASECHK.TRANS64.TRYWAIT P0, [R7+URZ], R4 ;  /* 0x00000004070075a7 */ /* 0x001064000800017f */
[----:B-1----:R-:W-:Y:S05]  /*8c50*/  @!P0 NANOSLEEP.SYNCS 0x989680 ;  /* 0x009896800000895d */ /* 0x002fea0003900000 */
[----:B------:R-:W1:Y:S02]  /*8c60*/  @!P0 SYNCS.PHASECHK.TRANS64 P0, [R7+URZ], R4 ;  /* 0x00000004070085a7 */ /* 0x000e64000800007f */
[----:B-1----:R-:W-:Y:S05]  /*8c70*/  @!P0 BRA `(.L_x_161) ;  /* 0xfffffffc00f08947 */ /* 0x002fea000383ffff */
[----:B------:R-:W-:Y:S05]  /*8c80*/  BRA `(.L_x_226) ;  /* 0xffffffe8000c7947 */ /* 0x000fea000383ffff */
.L_x_162:
[----:B0-----:R0:W1:Y:S02]  /*8c90*/  SYNCS.PHASECHK.TRANS64.TRYWAIT P0, [R6+URZ], R3 ;  /* 0x00000003060075a7 */ /* 0x001064000800017f */
[----:B-1----:R-:W-:Y:S05]  /*8ca0*/  @!P0 NANOSLEEP.SYNCS 0x989680 ;  /* 0x009896800000895d */ /* 0x002fea0003900000 */
[----:B------:R-:W1:Y:S02]  /*8cb0*/  @!P0 SYNCS.PHASECHK.TRANS64 P0, [R6+URZ], R3 ;  /* 0x00000003060085a7 */ /* 0x000e64000800007f */
[----:B-1----:R-:W-:Y:S05]  /*8cc0*/  @!P0 BRA `(.L_x_162) ;  /* 0xfffffffc00f08947 */ /* 0x002fea000383ffff */
[----:B------:R-:W-:Y:S05]  /*8cd0*/  BRA `(.L_x_227) ;  /* 0xffffffe8001c7947 */ /* 0x000fea000383ffff */
.L_x_163:
[----:B0-----:R0:W1:Y:S02]  /*8ce0*/  SYNCS.PHASECHK.TRANS64.TRYWAIT P0, [R7+URZ], R4 ;  /* 0x00000004070075a7 */ /* 0x001064000800017f */
[----:B-1----:R-:W-:Y:S05]  /*8cf0*/  @!P0 NANOSLEEP.SYNCS 0x989680 ;  /* 0x009896800000895d */ /* 0x002fea0003900000 */
[----:B------:R-:W1:Y:S02]  /*8d00*/  @!P0 SYNCS.PHASECHK.TRANS64 P0, [R7+URZ], R4 ;  /* 0x00000004070085a7 */ /* 0x000e64000800007f */
[----:B-1----:R-:W-:Y:S05]  /*8d10*/  @!P0 BRA `(.L_x_163) ;  /* 0xfffffffc00f08947 */ /* 0x002fea000383ffff */
[----:B------:R-:W-:Y:S05]  /*8d20*/  BRA `(.L_x_228) ;  /* 0xffffffe8002c7947 */ /* 0x000fea000383ffff */
.L_x_164:
[----:B0-----:R0:W1:Y:S02]  /*8d30*/  SYNCS.PHASECHK.TRANS64.TRYWAIT P0, [R6+URZ], R3 ;  /* 0x00000003060075a7 */ /* 0x001064000800017f */
[----:B-1----:R-:W-:Y:S05]  /*8d40*/  @!P0 NANOSLEEP.SYNCS 0x989680 ;  /* 0x009896800000895d */ /* 0x002fea0003900000 */
[----:B------:R-:W1:Y:S02]  /*8d50*/  @!P0 SYNCS.PHASECHK.TRANS64 P0, [R6+URZ], R3 ;  /* 0x00000003060085a7 */ /* 0x000e64000800007f */
[----:B-1----:R-:W-:Y:S05]  /*8d60*/  @!P0 BRA `(.L_x_164) ;  /* 0xfffffffc00f08947 */ /* 0x002fea000383ffff */
[----:B------:R-:W-:Y:S05]  /*8d70*/  BRA `(.L_x_229) ;  /* 0xffffffe8003c7947 */ /* 0x000fea000383ffff */
.L_x_165:
[----:B0-----:R0:W1:Y:S02]  /*8d80*/  SYNCS.PHASECHK.TRANS64.TRYWAIT P0, [R7+URZ], R4 ;  /* 0x00000004070075a7 */ /* 0x001064000800017f */
[----:B-1----:R-:W-:Y:S05]  /*8d90*/  @!P0 NANOSLEEP.SYNCS 0x989680 ;  /* 0x009896800000895d */ /* 0x002fea0003900000 */
[----:B------:R-:W1:Y:S02]  /*8da0*/  @!P0 SYNCS.PHASECHK.TRANS64 P0, [R7+URZ], R4 ;  /* 0x00000004070085a7 */ /* 0x000e64000800007f */
[----:B-1----:R-:W-:Y:S05]  /*8db0*/  @!P0 BRA `(.L_x_165) ;  /* 0xfffffffc00f08947 */ /* 0x002fea000383ffff */
[----:B------:R-:W-:Y:S05]  /*8dc0*/  BRA `(.L_x_230) ;  /* 0xffffffe8004c7947 */ /* 0x000fea000383ffff */
.L_x_166:
[----:B0-----:R0:W1:Y:S02]  /*8dd0*/  SYNCS.PHASECHK.TRANS64.TRYWAIT P0, [R6+URZ], R3 ;  /* 0x00000003060075a7 */ /* 0x001064000800017f */
[----:B-1----:R-:W-:Y:S05]  /*8de0*/  @!P0 NANOSLEEP.SYNCS 0x989680 ;  /* 0x009896800000895d */ /* 0x002fea0003900000 */
[----:B------:R-:W1:Y:S02]  /*8df0*/  @!P0 SYNCS.PHASECHK.TRANS64 P0, [R6+URZ], R3 ;  /* 0x00000003060085a7 */ /* 0x000e64000800007f */
[----:B-1----:R-:W-:Y:S05]  /*8e00*/  @!P0 BRA `(.L_x_166) ;  /* 0xfffffffc00f08947 */ /* 0x002fea000383ffff */
[----:B------:R-:W-:Y:S05]  /*8e10*/  BRA `(.L_x_231) ;  /* 0xffffffe8005c7947 */ /* 0x000fea000383ffff */
.L_x_167:
[----:B0-----:R0:W1:Y:S02]  /*8e20*/  SYNCS.PHASECHK.TRANS64.TRYWAIT P0, [R7+URZ], R4 ;  /* 0x00000004070075a7 */ /* 0x001064000800017f */
[----:B-1----:R-:W-:Y:S05]  /*8e30*/  @!P0 NANOSLEEP.SYNCS 0x989680 ;  /* 0x009896800000895d */ /* 0x002fea0003900000 */
[----:B------:R-:W1:Y:S02]  /*8e40*/  @!P0 SYNCS.PHASECHK.TRANS64 P0, [R7+URZ], R4 ;  /* 0x00000004070085a7 */ /* 0x000e64000800007f */
[----:B-1----:R-:W-:Y:S05]  /*8e50*/  @!P0 BRA `(.L_x_167) ;  /* 0xfffffffc00f08947 */ /* 0x002fea000383ffff */
[----:B------:R-:W-:Y:S05]  /*8e60*/  BRA `(.L_x_232) ;  /* 0xffffffe8006c7947 */ /* 0x000fea000383ffff */
.L_x_168:
[----:B0-----:R0:W1:Y:S02]  /*8e70*/  SYNCS.PHASECHK.TRANS64.TRYWAIT P0, [R6+URZ], R3 ;  /* 0x00000003060075a7 */ /* 0x001064000800017f */
[----:B-1----:R-:W-:Y:S05]  /*8e80*/  @!P0 NANOSLEEP.SYNCS 0x989680 ;  /* 0x009896800000895d */ /* 0x002fea0003900000 */
[----:B------:R-:W1:Y:S02]  /*8e90*/  @!P0 SYNCS.PHASECHK.TRANS64 P0, [R6+URZ], R3 ;  /* 0x00000003060085a7 */ /* 0x000e64000800007f */
[----:B-1----:R-:W-:Y:S05]  /*8ea0*/  @!P0 BRA `(.L_x_168) ;  /* 0xfffffffc00f08947 */ /* 0x002fea000383ffff */
[----:B------:R-:W-:Y:S05]  /*8eb0*/  BRA `(.L_x_233) ;  /* 0xffffffe8007c7947 */ /* 0x000fea000383ffff */
.L_x_169:
[----:B0-----:R0:W1:Y:S02]  /*8ec0*/  SYNCS.PHASECHK.TRANS64.TRYWAIT P0, [R7+URZ], R4 ;  /* 0x00000004070075a7 */ /* 0x001064000800017f */
[----:B-1----:R-:W-:Y:S05]  /*8ed0*/  @!P0 NANOSLEEP.SYNCS 0x989680 ;  /* 0x009896800000895d */ /* 0x002fea0003900000 */
[----:B------:R-:W1:Y:S02]  /*8ee0*/  @!P0 SYNCS.PHASECHK.TRANS64 P0, [R7+URZ], R4 ;  /* 0x00000004070085a7 */ /* 0x000e64000800007f */
[----:B-1----:R-:W-:Y:S05]  /*8ef0*/  @!P0 BRA `(.L_x_169) ;  /* 0xfffffffc00f08947 */ /* 0x002fea000383ffff */
[----:B------:R-:W-:Y:S05]  /*8f00*/  BRA `(.L_x_234) ;  /* 0xffffffe8008c7947 */ /* 0x000fea000383ffff */
.L_x_170:
[----:B0-----:R0:W1:Y:S02]  /*8f10*/  SYNCS.PHASECHK.TRANS64.TRYWAIT P0, [R6+URZ], R3 ;  /* 0x00000003060075a7 */ /* 0x001064000800017f */
[----:B-1----:R-:W-:Y:S05]  /*8f20*/  @!P0 NANOSLEEP.SYNCS 0x989680 ;  /* 0x009896800000895d */ /* 0x002fea0003900000 */
[----:B------:R-:W1:Y:S02]  /*8f30*/  @!P0 SYNCS.PHASECHK.TRANS64 P0, [R6+URZ], R3 ;  /* 0x00000003060085a7 */ /* 0x000e64000800007f */
[----:B-1----:R-:W-:Y:S05]  /*8f40*/  @!P0 BRA `(.L_x_170) ;  /* 0xfffffffc00f08947 */ /* 0x002fea000383ffff */
[----:B------:R-:W-:Y:S05]  /*8f50*/  BRA `(.L_x_235) ;  /* 0xffffffe8009c7947 */ /* 0x000fea000383ffff */
.L_x_171:
[----:B0-----:R0:W1:Y:S02]  /*8f60*/  SYNCS.PHASECHK.TRANS64.TRYWAIT P0, [R7+URZ], R4 ;  /* 0x00000004070075a7 */ /* 0x001064000800017f */
[----:B-1----:R-:W-:Y:S05]  /*8f70*/  @!P0 NANOSLEEP.SYNCS 0x989680 ;  /* 0x009896800000895d */ /* 0x002fea0003900000 */
[----:B------:R-:W1:Y:S02]  /*8f80*/  @!P0 SYNCS.PHASECHK.TRANS64 P0, [R7+URZ], R4 ;  /* 0x00000004070085a7 */ /* 0x000e64000800007f */
[----:B-1----:R-:W-:Y:S05]  /*8f90*/  @!P0 BRA `(.L_x_171) ;  /* 0xfffffffc00f08947 */ /* 0x002fea000383ffff */
[----:B------:R-:W-:Y:S05]  /*8fa0*/  BRA `(.L_x_236) ;  /* 0xffffffe800ac7947 */ /* 0x000fea000383ffff */
.L_x_172:
[----:B0-----:R0:W1:Y:S02]  /*8fb0*/  SYNCS.PHASECHK.TRANS64.TRYWAIT P0, [R6+URZ], R3 ;  /* 0x00000003060075a7 */ /* 0x001064000800017f */
[----:B-1----:R-:W-:Y:S05]  /*8fc0*/  @!P0 NANOSLEEP.SYNCS 0x989680 ;  /* 0x009896800000895d */ /* 0x002fea0003900000 */
[----:B------:R-:W1:Y:S02]  /*8fd0*/  @!P0 SYNCS.PHASECHK.TRANS64 P0, [R6+URZ], R3 ;  /* 0x00000003060085a7 */ /* 0x000e64000800007f */
[----:B-1----:R-:W-:Y:S05]  /*8fe0*/  @!P0 BRA `(.L_x_172) ;  /* 0xfffffffc00f08947 */ /* 0x002fea000383ffff */
[----:B------:R-:W-:Y:S05]  /*8ff0*/  BRA `(.L_x_237) ;  /* 0xffffffe800bc7947 */ /* 0x000fea000383ffff */
.L_x_173:
[----:B0-----:R0:W1:Y:S02]  /*9000*/  SYNCS.PHASECHK.TRANS64.TRYWAIT P0, [R7+URZ], R4 ;  /* 0x00000004070075a7 */ /* 0x001064000800017f */
[----:B-1----:R-:W-:Y:S05]  /*9010*/  @!P0 NANOSLEEP.SYNCS 0x989680 ;  /* 0x009896800000895d */ /* 0x002fea0003900000 */
[----:B------:R-:W1:Y:S02]  /*9020*/  @!P0 SYNCS.PHASECHK.TRANS64 P0, [R7+URZ], R4 ;  /* 0x00000004070085a7 */ /* 0x000e64000800007f */
[----:B-1----:R-:W-:Y:S05]  /*9030*/  @!P0 BRA `(.L_x_173) ;  /* 0xfffffffc00f08947 */ /* 0x002fea000383ffff */
[----:B------:R-:W-:Y:S05]  /*9040*/  BRA `(.L_x_238) ;  /* 0xffffffe800cc7947 */ /* 0x000fea000383ffff */
.L_x_174:
[----:B0-----:R0:W1:Y:S02]  /*9050*/  SYNCS.PHASECHK.TRANS64.TRYWAIT P0, [R6+URZ], R3 ;  /* 0x00000003060075a7 */ /* 0x001064000800017f */
[----:B-1----:R-:W-:Y:S05]  /*9060*/  @!P0 NANOSLEEP.SYNCS 0x989680 ;  /* 0x009896800000895d */ /* 0x002fea0003900000 */
[----:B------:R-:W1:Y:S02]  /*9070*/  @!P0 SYNCS.PHASECHK.TRANS64 P0, [R6+URZ], R3 ;  /* 0x00000003060085a7 */ /* 0x000e64000800007f */
[----:B-1----:R-:W-:Y:S05]  /*9080*/  @!P0 BRA `(.L_x_174) ;  /* 0xfffffffc00f08947 */ /* 0x002fea000383ffff */
[----:B------:R-:W-:Y:S05]  /*9090*/  BRA `(.L_x_239) ;  /* 0xffffffe800dc7947 */ /* 0x000fea000383ffff */
.L_x_175:
[----:B-1----:R1:W2:Y:S02]  /*90a0*/  SYNCS.PHASECHK.TRANS64.TRYWAIT P0, [R7+URZ], R4 ;  /* 0x00000004070075a7 */ /* 0x0022a4000800017f */
[----:B--2---:R-:W-:Y:S05]  /*90b0*/  @!P0 NANOSLEEP.SYNCS 0x989680 ;  /* 0x009896800000895d */ /* 0x004fea0003900000 */
[----:B------:R-:W2:Y:S02]  /*90c0*/  @!P0 SYNCS.PHASECHK.TRANS64 P0, [R7+URZ], R4 ;  /* 0x00000004070085a7 */ /* 0x000ea4000800007f */
[----:B--2---:R-:W-:Y:S05]  /*90d0*/  @!P0 BRA `(.L_x_175) ;  /* 0xfffffffc00f08947 */ /* 0x004fea000383ffff */
[----:B------:R-:W-:Y:S05]  /*90e0*/  BRA `(.L_x_240) ;  /* 0xffffffe800e47947 */ /* 0x000fea000383ffff */
.L_x_241:
[----:B------:R-:W-:-:S00]  /*90f0*/  BRA `(.L_x_241) ;  /* 0xfffffffc00fc7947 */ /* 0x000fc0000383ffff */
[----:B------:R-:W-:-:S00]  /*9100*/  NOP ;  /* 0x0000000000007918 */ /* 0x000fc00000000000 */
[----:B------:R-:W-:-:S00]  /*9110*/  NOP ;  /* 0x0000000000007918 */ /* 0x000fc00000000000 */
[----:B------:R-:W-:-:S00]  /*9120*/  NOP ;  /* 0x0000000000007918 */ /* 0x000fc00000000000 */
[----:B------:R-:W-:-:S00]  /*9130*/  NOP ;  /* 0x0000000000007918 */ /* 0x000fc00000000000 */
[----:B------:R-:W-:-:S00]  /*9140*/  NOP ;  /* 0x0000000000007918 */ /* 0x000fc00000000000 */
[----:B------:R-:W-:-:S00]  /*9150*/  NOP ;  /* 0x0000000000007918 */ /* 0x000fc00000000000 */
[----:B------:R-:W-:-:S00]  /*9160*/  NOP ;  /* 0x0000000000007918 */ /* 0x000fc00000000000 */
[----:B------:R-:W-:-:S00]  /*9170*/  NOP ;  /* 0x0000000000007918 */ /* 0x000fc00000000000 */
.L_x_242:


//--------------------- .nv.global.init           --------------------------
	.section	.nv.global.init,"aw",@progbits
.nv.global.init:
	.type		$str$22,@object
	.size		$str$22,($str$23 - $str$22)
$str$22:
        /*0000*/ 	.byte	0x6b, 0x5f, 0x74, 0x69, 0x6c, 0x65, 0x5f, 0x63, 0x6f, 0x75, 0x6e, 0x74, 0x20, 0x3e, 0x3d, 0x20
        /*0010*/ 	.byte	0x31, 0x00
	.type		$str$23,@object
	.size		$str$23,(__unnamed_1 - $str$23)
$str$23:
        /*0012*/ 	.byte	0x2f, 0x74, 0x6d, 0x70, 0x2f, 0x63, 0x75, 0x74, 0x6c, 0x61, 0x73, 0x73, 0x5f, 0x73, 0x77, 0x65
        /*0022*/ 	.byte	0x65, 0x70, 0x5f, 0x73, 0x72, 0x63, 0x2f, 0x69, 0x6e, 0x63, 0x6c, 0x75, 0x64, 0x65, 0x2f, 0x63
        /*0032*/ 	.byte	0x75, 0x74, 0x6c, 0x61, 0x73, 0x73, 0x2f, 0x67, 0x65, 0x6d, 0x6d, 0x2f, 0x63, 0x6f, 0x6c, 0x6c
        /*0042*/ 	.byte	0x65, 0x63, 0x74, 0x69, 0x76, 0x65, 0x2f, 0x73, 0x6d, 0x39, 0x30, 0x5f, 0x6d, 0x6d, 0x61, 0x5f
        /*0052*/ 	.byte	0x74, 0x6d, 0x61, 0x5f, 0x67, 0x6d, 0x6d, 0x61, 0x5f, 0x73, 0x73, 0x5f, 0x77, 0x61, 0x72, 0x70
        /*0062*/ 	.byte	0x73, 0x70, 0x65, 0x63, 0x69, 0x61, 0x6c, 0x69, 0x7a, 0x65, 0x64, 0x2e, 0x68, 0x70, 0x70, 0x00
	.type		__unnamed_1,@object
	.size		__unnamed_1,(.L_0 - __unnamed_1)
__unnamed_1:
        /*0072*/ 	.byte	0x76, 0x6f, 0x69, 0x64, 0x20, 0x63, 0x75, 0x74, 0x6c, 0x61, 0x73, 0x73, 0x3a, 0x3a, 0x67, 0x65
        /* <DEDUP_REMOVED lines=179> */
        /*0bb2*/ 	.byte	0x75, 0x74, 0x65, 0x3a, 0x3a, 0x69, 0x64, 0x65, 0x6e, 0x74, 0x69, 0x74, 0x79, 0x5d, 0x00
.L_0:


//--------------------- .nv.shared._ZN7cutlass13device_kernelINS_4gemm6kernel13GemmUniversalIN4cute5tupleIJiiiiEEENS1_10collective13CollectiveMmaINS1_34MainloopSm90TmaGmmaWarpSpecializedILi56ENS5_IJNS4_1CILi2EEENSA_ILi1EEESC_EEENS1_32KernelTmaWarpSpecializedPingpongEEENS5_IJNSA_ILi64EEESG_NSA_ILi16EEEEEENS_6half_tENS5_IJlSC_lEEESJ_SK_NS4_8TiledMMAINS4_8MMA_AtomIJNS4_4SM904GMMA25MMA_64x64x16_F32F16F16_SSILNSO_5MajorE0ELSQ_0ELNSO_7ScaleInE1ELSR_1EEEEEENS4_6LayoutINS5_IJSC_SC_SC_EEENS5_IJNSA_ILi0EEESW_SW_EEEEENS5_IJNS4_10UnderscoreESZ_SZ_EEEEENS4_13SM90_TMA_LOADENS4_14ComposedLayoutINS4_7SwizzleILi1ELi4ELi3EEENS4_18smem_ptr_flag_bitsILi16EEENSU_INS5_IJNSA_ILi8EEESH_EEENS5_IJSH_SC_EEEEEEEvNS4_8identityENS4_23SM90_TMA_LOAD_MULTICASTES1C_vS1D_EENS_8epilogue10collective6detail29Sm90TmaWarpSpecializedAdapterINS1H_15DefaultEpilogueISJ_SK_SK_NS1G_6thread17LinearCombinationISJ_Li1EffLNS1L_9ScaleType4KindE0ELNS_15FloatRoundStyleE2ESJ_EENS1_15EpilogueDefaultEEEEEvvEEEEvNT_6ParamsE --------------------------
	.section	.nv.shared._ZN7cutlass13device_kernelINS_4gemm6kernel13GemmUniversalIN4cute5tupleIJiiiiEEENS1_10collective13CollectiveMmaINS1_34MainloopSm90TmaGmmaWarpSpecializedILi56ENS5_IJNS4_1CILi2EEENSA_ILi1EEESC_EEENS1_32KernelTmaWarpSpecializedPingpongEEENS5_IJNSA_ILi64EEESG_NSA_ILi16EEEEEENS_6half_tENS5_IJlSC_lEEESJ_SK_NS4_8TiledMMAINS4_8MMA_AtomIJNS4_4SM904GMMA25MMA_64x64x16_F32F16F16_SSILNSO_5MajorE0ELSQ_0ELNSO_7ScaleInE1ELSR_1EEEEEENS4_6LayoutINS5_IJSC_SC_SC_EEENS5_IJNSA_ILi0EEESW_SW_EEEEENS5_IJNS4_10UnderscoreESZ_SZ_EEEEENS4_13SM90_TMA_LOADENS4_14ComposedLayoutINS4_7SwizzleILi1ELi4ELi3EEENS4_18smem_ptr_flag_bitsILi16EEENSU_INS5_IJNSA_ILi8EEESH_EEENS5_IJSH_SC_EEEEEEEvNS4_8identityENS4_23SM90_TMA_LOAD_MULTICASTES1C_vS1D_EENS_8epilogue10collective6detail29Sm90TmaWarpSpecializedAdapterINS1H_15DefaultEpilogueISJ_SK_SK_NS1G_6thread17LinearCombinationISJ_Li1EffLNS1L_9ScaleType4KindE0ELNS_15FloatRoundStyleE2ESJ_EENS1_15EpilogueDefaultEEEEEvvEEEEvNT_6ParamsE,"aw",@nobits
	.sectionflags	@""
	.align	16
	.zero		1024


//--------------------- .nv.shared.reserved.0     --------------------------
	.section	.nv.shared.reserved.0,"aw",@nobits
	.weak		__nv_reservedSMEM_offset_0_alias
	.size		__nv_reservedSMEM_offset_0_alias, 0, 0
	.other		__nv_reservedSMEM_offset_0_alias,@"STO_CUDA_RESERVED_SHARED STV_DEFAULT"
__nv_reservedSMEM_offset_0_alias:
	.zero		0


//--------------------- .nv.global                --------------------------
	.section	.nv.global,"aw",@nobits
.nv.global:
	.type		_ZN39_INTERNAL_9b6bcee8_4_k_cu_0c52955e_95284cute1_E,@object
	.size		_ZN39_INTERNAL_9b6bcee8_4_k_cu_0c52955e_95284cute1_E,(_ZN39_INTERNAL_9b6bcee8_4_k_cu_0c52955e_95284cuda3std3__45__cpo6cbeginE - _ZN39_INTERNAL_9b6bcee8_4_k_cu_0c52955e_95284cute1_E)
_ZN39_INTERNAL_9b6bcee8_4_k_cu_0c52955e_95284cute1_E:
	.zero		1
	.type		_ZN39_INTERNAL_9b6bcee8_4_k_cu_0c52955e_95284cuda3std3__45__cpo6cbeginE,@object
	.size		_ZN39_INTERNAL_9b6bcee8_4_k_cu_0c52955e_95284cuda3std3__45__cpo6cbeginE,(_ZN39_INTERNAL_9b6bcee8_4_k_cu_0c52955e_95284cuda3std3__48in_placeE - _ZN39_INTERNAL_9b6bcee8_4_k_cu_0c52955e_95284cuda3std3__45__cpo6cbeginE)
_ZN39_INTERNAL_9b6bcee8_4_k_cu_0c52955e_95284cuda3std3__45__cpo6cbeginE:
	.zero		1
	.type		_ZN39_INTERNAL_9b6bcee8_4_k_cu_0c52955e_95284cuda3std3__48in_placeE,@object
	.size		_ZN39_INTERNAL_9b6bcee8_4_k_cu_0c52955e_95284cuda3std3__48in_placeE,(_ZN39_INTERNAL_9b6bcee8_4_k_cu_0c52955e_95284cuda3std6ranges3__45__cpo9iter_moveE - _ZN39_INTERNAL_9b6bcee8_4_k_cu_0c52955e_95284cuda3std3__48in_placeE)
_ZN39_INTERNAL_9b6bcee8_4_k_cu_0c52955e_95284cuda3std3__48in_placeE:
	.zero		1
	.type		_ZN39_INTERNAL_9b6bcee8_4_k_cu_0c52955e_95284cuda3std6ranges3__45__cpo9iter_moveE,@object
	.size		_ZN39_INTERNAL_9b6bcee8_4_k_cu_0c52955e_95284cuda3std6ranges3__45__cpo9iter_moveE,(_ZN39_INTERNAL_9b6bcee8_4_k_cu_0c52955e_95284cuda3std3__45__cpo5beginE - _ZN39_INTERNAL_9b6bcee8_4_k_cu_0c52955e_95284cuda3std6ranges3__45__cpo9iter_moveE)
_ZN39_INTERNAL_9b6bcee8_4_k_cu_0c52955e_95284cuda3std6ranges3__45__cpo9iter_moveE:
	.zero		1
	.type		_ZN39_INTERNAL_9b6bcee8_4_k_cu_0c52955e_95284cuda3std3__45__cpo5beginE,@object
	.size		_ZN39_INTERNAL_9b6bcee8_4_k_cu_0c52955e_95284cuda3std3__45__cpo5beginE,(_ZN39_INTERNAL_9b6bcee8_4_k_cu_0c52955e_95284cuda3std3__441_GLOBAL__N__9b6bcee8_4_k_cu_0c52955e_95286ignoreE - _ZN39_INTERNAL_9b6bcee8_4_k_cu_0c52955e_95284cuda3std3__45__cpo5beginE)
_ZN39_INTERNAL_9b6bcee8_4_k_cu_0c52955e_95284cuda3std3__45__cpo5beginE:
	.zero		1
	.type		_ZN39_INTERNAL_9b6bcee8_4_k_cu_0c52955e_95284cuda3std3__441_GLOBAL__N__9b6bcee8_4_k_cu_0c52955e_95286ignoreE,@object
	.size		_ZN39_INTERNAL_9b6bcee8_4_k_cu_0c52955e_95284cuda3std3__441_GLOBAL__N__9b6bcee8_4_k_cu_0c52955e_95286ignoreE,(_ZN39_INTERNAL_9b6bcee8_4_k_cu_0c52955e_95284cute7productE - _ZN39_INTERNAL_9b6bcee8_4_k_cu_0c52955e_95284cuda3std3__441_GLOBAL__N__9b6bcee8_4_k_cu_0c52955e_95286ignoreE)
_ZN39_INTERNAL_9b6bcee8_4_k_cu_0c52955e_95284cuda3std3__441_GLOBAL__N__9b6bcee8_4_k_cu_0c52955e_95286ignoreE:
	.zero		1
	.type		_ZN39_INTERNAL_9b6bcee8_4_k_cu_0c52955e_95284cute7productE,@object
	.size		_ZN39_INTERNAL_9b6bcee8_4_k_cu_0c52955e_95284cute7productE,(_ZN39_INTERNAL_9b6bcee8_4_k_cu_0c52955e_95284cuda3std3__45__cpo3endE - _ZN39_INTERNAL_9b6bcee8_4_k_cu_0c52955e_95284cute7productE)
_ZN39_INTERNAL_9b6bcee8_4_k_cu_0c52955e_95284cute7productE:
	.zero		1
	.type		_ZN39_INTERNAL_9b6bcee8_4_k_cu_0c52955e_95284cuda3std3__45__cpo3endE,@object
	.size		_ZN39_INTERNAL_9b6bcee8_4_k_cu_0c52955e_95284cuda3std3__45__cpo3endE,(_ZN39_INTERNAL_9b6bcee8_4_k_cu_0c52955e_95284cuda3std3__419piecewise_constructE - _ZN39_INTERNAL_9b6bcee8_4_k_cu_0c52955e_95284cuda3std3__45__cpo3endE)
_ZN39_INTERNAL_9b6bcee8_4_k_cu_0c52955e_95284cuda3std3__45__cpo3endE:
	.zero		1
	.type		_ZN39_INTERNAL_9b6bcee8_4_k_cu_0c52955e_95284cuda3std3__419piecewise_constructE,@object
	.size		_ZN39_INTERNAL_9b6bcee8_4_k_cu_0c52955e_95284cuda3std3__419piecewise_constructE,(_ZN39_INTERNAL_9b6bcee8_4_k_cu_0c52955e_95284cuda3std3__45__cpo4cendE - _ZN39_INTERNAL_9b6bcee8_4_k_cu_0c52955e_95284cuda3std3__419piecewise_constructE)
_ZN39_INTERNAL_9b6bcee8_4_k_cu_0c52955e_95284cuda3std3__419piecewise_constructE:
	.zero		1
	.type		_ZN39_INTERNAL_9b6bcee8_4_k_cu_0c52955e_95284cuda3std3__45__cpo4cendE,@object
	.size		_ZN39_INTERNAL_9b6bcee8_4_k_cu_0c52955e_95284cuda3std3__45__cpo4cendE,(_ZN39_INTERNAL_9b6bcee8_4_k_cu_0c52955e_95284cuda3std6ranges3__45__cpo4swapE - _ZN39_INTERNAL_9b6bcee8_4_k_cu_0c52955e_95284cuda3std3__45__cpo4cendE)
_ZN39_INTERNAL_9b6bcee8_4_k_cu_0c52955e_95284cuda3std3__45__cpo4cendE:
	.zero		1
	.type		_ZN39_INTERNAL_9b6bcee8_4_k_cu_0c52955e_95284cuda3std6ranges3__45__cpo4swapE,@object
	.size		_ZN39_INTERNAL_9b6bcee8_4_k_cu_0c52955e_95284cuda3std6ranges3__45__cpo4swapE,(.L_8 - _ZN39_INTERNAL_9b6bcee8_4_k_cu_0c52955e_95284cuda3std6ranges3__45__cpo4swapE)
_ZN39_INTERNAL_9b6bcee8_4_k_cu_0c52955e_95284cuda3std6ranges3__45__cpo4swapE:
	.zero		1
.L_8:


//--------------------- .nv.constant0._ZN7cutlass13device_kernelINS_4gemm6kernel13GemmUniversalIN4cute5tupleIJiiiiEEENS1_10collective13CollectiveMmaINS1_34MainloopSm90TmaGmmaWarpSpecializedILi56ENS5_IJNS4_1CILi2EEENSA_ILi1EEESC_EEENS1_32KernelTmaWarpSpecializedPingpongEEENS5_IJNSA_ILi64EEESG_NSA_ILi16EEEEEENS_6half_tENS5_IJlSC_lEEESJ_SK_NS4_8TiledMMAINS4_8MMA_AtomIJNS4_4SM904GMMA25MMA_64x64x16_F32F16F16_SSILNSO_5MajorE0ELSQ_0ELNSO_7ScaleInE1ELSR_1EEEEEENS4_6LayoutINS5_IJSC_SC_SC_EEENS5_IJNSA_ILi0EEESW_SW_EEEEENS5_IJNS4_10UnderscoreESZ_SZ_EEEEENS4_13SM90_TMA_LOADENS4_14ComposedLayoutINS4_7SwizzleILi1ELi4ELi3EEENS4_18smem_ptr_flag_bitsILi16EEENSU_INS5_IJNSA_ILi8EEESH_EEENS5_IJSH_SC_EEEEEEEvNS4_8identityENS4_23SM90_TMA_LOAD_MULTICASTES1C_vS1D_EENS_8epilogue10collective6detail29Sm90TmaWarpSpecializedAdapterINS1H_15DefaultEpilogueISJ_SK_SK_NS1G_6thread17LinearCombinationISJ_Li1EffLNS1L_9ScaleType4KindE0ELNS_15FloatRoundStyleE2ESJ_EENS1_15EpilogueDefaultEEEEEvvEEEEvNT_6ParamsE --------------------------
	.section	.nv.constant0._ZN7cutlass13device_kernelINS_4gemm6kernel13GemmUniversalIN4cute5tupleIJiiiiEEENS1_10collective13CollectiveMmaINS1_34MainloopSm90TmaGmmaWarpSpecializedILi56ENS5_IJNS4_1CILi2EEENSA_ILi1EEESC_EEENS1_32KernelTmaWarpSpecializedPingpongEEENS5_IJNSA_ILi64EEESG_NSA_ILi16EEEEEENS_6half_tENS5_IJlSC_lEEESJ_SK_NS4_8TiledMMAINS4_8MMA_AtomIJNS4_4SM904GMMA25MMA_64x64x16_F32F16F16_SSILNSO_5MajorE0ELSQ_0ELNSO_7ScaleInE1ELSR_1EEEEEENS4_6LayoutINS5_IJSC_SC_SC_EEENS5_IJNSA_ILi0EEESW_SW_EEEEENS5_IJNS4_10UnderscoreESZ_SZ_EEEEENS4_13SM90_TMA_LOADENS4_14ComposedLayoutINS4_7SwizzleILi1ELi4ELi3EEENS4_18smem_ptr_flag_bitsILi16EEENSU_INS5_IJNSA_ILi8EEESH_EEENS5_IJSH_SC_EEEEEEEvNS4_8identityENS4_23SM90_TMA_LOAD_MULTICASTES1C_vS1D_EENS_8epilogue10collective6detail29Sm90TmaWarpSpecializedAdapterINS1H_15DefaultEpilogueISJ_SK_SK_NS1G_6thread17LinearCombinationISJ_Li1EffLNS1L_9ScaleType4KindE0ELNS_15FloatRoundStyleE2ESJ_EENS1_15EpilogueDefaultEEEEEvvEEEEvNT_6ParamsE,"a",@progbits
	.sectionflags	@""
	.align	4
.nv.constant0._ZN7cutlass13device_kernelINS_4gemm6kernel13GemmUniversalIN4cute5tupleIJiiiiEEENS1_10collective13CollectiveMmaINS1_34MainloopSm90TmaGmmaWarpSpecializedILi56ENS5_IJNS4_1CILi2EEENSA_ILi1EEESC_EEENS1_32KernelTmaWarpSpecializedPingpongEEENS5_IJNSA_ILi64EEESG_NSA_ILi16EEEEEENS_6half_tENS5_IJlSC_lEEESJ_SK_NS4_8TiledMMAINS4_8MMA_AtomIJNS4_4SM904GMMA25MMA_64x64x16_F32F16F16_SSILNSO_5MajorE0ELSQ_0ELNSO_7ScaleInE1ELSR_1EEEEEENS4_6LayoutINS5_IJSC_SC_SC_EEENS5_IJNSA_ILi0EEESW_SW_EEEEENS5_IJNS4_10UnderscoreESZ_SZ_EEEEENS4_13SM90_TMA_LOADENS4_14ComposedLayoutINS4_7SwizzleILi1ELi4ELi3EEENS4_18smem_ptr_flag_bitsILi16EEENSU_INS5_IJNSA_ILi8EEESH_EEENS5_IJSH_SC_EEEEEEEvNS4_8identityENS4_23SM90_TMA_LOAD_MULTICASTES1C_vS1D_EENS_8epilogue10collective6detail29Sm90TmaWarpSpecializedAdapterINS1H_15DefaultEpilogueISJ_SK_SK_NS1G_6thread17LinearCombinationISJ_Li1EffLNS1L_9ScaleType4KindE0ELNS_15FloatRoundStyleE2ESJ_EENS1_15EpilogueDefaultEEEEEvvEEEEvNT_6ParamsE:
	.zero		1664


//--------------------- SYMBOLS --------------------------

	.type		.nv.reservedSmem.offset0,@object
	.size		.nv.reservedSmem.offset0,0x4
	.type		__assertfail,@function
